// auto-generated by cutlass_sweep.conv — config: {"arch": "sm_90", "cluster_m": 2, "cluster_n": 1, "conv_kind": "wgrad", "dtype": "bf16", "ndim": 2, "tile_k": 64, "tile_m": 256, "tile_n": 128}
#include "cutlass/cutlass.h"
#include "cute/tensor.hpp"
#include "cutlass/kernel_hardware_info.hpp"
#include "cutlass/conv/convolution.h"
#include "cutlass/conv/dispatch_policy.hpp"
#include "cutlass/conv/collective/collective_builder.hpp"
#include "cutlass/conv/kernel/conv_universal.hpp"
#include "cutlass/conv/device/conv_universal_adapter.hpp"
#include "cutlass/epilogue/collective/collective_builder.hpp"

using namespace cute;
using Elem = cutlass::bfloat16_t;
using Acc  = float;
using LayoutAB = cutlass::layout::TensorNHWC;
using LayoutC  = cutlass::layout::TensorKCSR;
constexpr auto ConvOp = cutlass::conv::Operator::kWgrad;
using TileShape    = Shape<_256, Shape<_128>, Shape<_64>>;
using ClusterShape = Shape<_2, _1, _1>;

using CollectiveEpilogue = typename cutlass::epilogue::collective::CollectiveBuilder<
    cutlass::arch::Sm90, cutlass::arch::OpClassTensorOp,
    TileShape, ClusterShape,
    cutlass::epilogue::collective::EpilogueTileAuto,
    Acc, Acc,
    Elem, LayoutC, 128 / cutlass::sizeof_bits<Elem>::value,
    Elem, LayoutC, 128 / cutlass::sizeof_bits<Elem>::value,
    cutlass::epilogue::collective::EpilogueScheduleAuto
  >::CollectiveOp;

using CollectiveMainloop = typename cutlass::conv::collective::CollectiveBuilder<
    cutlass::arch::Sm90, cutlass::arch::OpClassTensorOp, ConvOp,
    Elem, LayoutAB, 128 / cutlass::sizeof_bits<Elem>::value,
    Elem, LayoutAB, 128 / cutlass::sizeof_bits<Elem>::value,
    Acc,
    TileShape, ClusterShape,
    cutlass::conv::collective::StageCountAutoCarveout<
        static_cast<int>(sizeof(typename CollectiveEpilogue::SharedStorage))>,
    cutlass::conv::collective::KernelScheduleAuto
  >::CollectiveOp;

using ProblemShape = cutlass::conv::ConvProblemShape<
    ConvOp, CollectiveMainloop::DispatchPolicy::NumSpatialDimensions>;
using ConvKernel = cutlass::conv::kernel::ConvUniversal<
    ProblemShape, CollectiveMainloop, CollectiveEpilogue>;
using Conv = cutlass::conv::device::ConvUniversalAdapter<ConvKernel>;

auto* _anchor = &cutlass::device_kernel<ConvKernel>;


// ===== COMPILED SASS (sm_90a) =====

	.target	sm_90a

	.elftype	@"ET_EXEC"


//--------------------- .note.nv.tkinfo           --------------------------
	.section	.note.nv.tkinfo,"",@"SHT_NOTE"
	.sectionflags	@"SHF_NOTE_NV_TKINFO"
	.tkinfo
        /*0018*/ 	.word	0x00000002
        /*0030*/ 	.string	""
        /*0030*/ 	.string	"ptxas"
        /*0030*/ 	.string	"Cuda compilation tools, release 13.0, V13.0.88"
        /*0030*/ 	.string	"Build cuda_13.0.r13.0/compiler.36424714_0"
        /*0030*/ 	.string	"-arch sm_90a -m 64 "



//--------------------- .note.nv.cuinfo           --------------------------
	.section	.note.nv.cuinfo,"",@"SHT_NOTE"
	.sectionflags	@"SHF_NOTE_NV_CUINFO"
        /*0018*/ 	.short	0x0002
        /*001a*/ 	.short	0x005a
        /*001c*/ 	.short	0x0082
	.zero		2


//--------------------- .nv.info                  --------------------------
	.section	.nv.info,"",@"SHT_CUDA_INFO"
	.align	4


	//----- nvinfo : EIATTR_REGCOUNT
	.align		4
        /*0000*/ 	.byte	0x04, 0x2f
        /*0002*/ 	.short	(.L_12 - .L_11)
	.align		4
.L_11:
        /*0004*/ 	.word	index@(_ZN7cutlass13device_kernelINS_4conv6kernel13ConvUniversalINS1_16ConvProblemShapeILNS1_8OperatorE2ELi2EEENS1_10collective14CollectiveConvINS1_46MainloopSm90TmaGmmaWarpSpecializedImplicitGemmILS5_2ELi4ELi2EN4cute5tupleIJNSA_1CILi2EEENSC_ILi1EEESE_EEENS1_36KernelImplicitTmaWarpSpecializedSm90ELi1EEENSB_IJNSC_ILi256EEENSB_IJNSC_ILi128EEEEEENSB_IJNSC_ILi64EEEEEEEEENS_10bfloat16_tESO_NSA_8TiledMMAINSA_8MMA_AtomIJNSA_4SM904GMMA28MMA_64x128x16_F32BF16BF16_SSILNSS_5MajorE1ELSU_1ELNSS_7ScaleInE1ELSV_1EEEEEENSA_6LayoutINSB_IJSE_SE_SE_EEENSB_IJNSC_ILi0EEES10_S10_EEEEENSB_IJNSA_10UnderscoreES13_S13_EEEEENS7_6detail26Sm90ImplicitGemmTileTraitsINSA_13SM90_TMA_LOADENSA_14ComposedLayoutINSA_7SwizzleILi3ELi4ELi3EEENSA_18smem_ptr_flag_bitsILi16EEENSY_INSB_IJNSB_IJSL_NSC_ILi4EEEEEENSB_IJNSC_ILi8EEES1G_EEENSB_IJSE_S1E_EEEEEENSB_IJNSB_IJSE_NSC_ILi4096EEEEEENSB_IJSL_NSC_ILi512EEEEEENSB_IJS10_NSC_ILi16384EEEEEEEEEEEEEvEENS17_INSA_30SM90_TMA_LOAD_IM2COL_MULTICASTENS19_IS1B_S1D_NSY_INSB_IJNSB_IJSL_SD_EEES1H_S1I_EEENSB_IJS1L_S1N_NSB_IJS10_NSC_ILi8192EEEEEEEEEEEEEvEEEENS_8epilogue10collective6detail29Sm90TmaWarpSpecializedAdapterINS25_15DefaultEpilogueISO_NSB_IJlNSB_IJSE_llEEES10_EEES2A_NS24_6thread17LinearCombinationISO_Li1EffLNS2B_9ScaleType4KindE0ELNS_15FloatRoundStyleE2ESO_EENS_4gemm15EpilogueDefaultEEEEEvvEEEEvNT_6ParamsE)
        /*0008*/ 	.word	0x000000ff


	//----- nvinfo : EIATTR_FRAME_SIZE
	.align		4
.L_12:
        /*000c*/ 	.byte	0x04, 0x11
        /*000e*/ 	.short	(.L_14 - .L_13)
	.align		4
.L_13:
        /*0010*/ 	.word	index@(_ZN7cutlass13device_kernelINS_4conv6kernel13ConvUniversalINS1_16ConvProblemShapeILNS1_8OperatorE2ELi2EEENS1_10collective14CollectiveConvINS1_46MainloopSm90TmaGmmaWarpSpecializedImplicitGemmILS5_2ELi4ELi2EN4cute5tupleIJNSA_1CILi2EEENSC_ILi1EEESE_EEENS1_36KernelImplicitTmaWarpSpecializedSm90ELi1EEENSB_IJNSC_ILi256EEENSB_IJNSC_ILi128EEEEEENSB_IJNSC_ILi64EEEEEEEEENS_10bfloat16_tESO_NSA_8TiledMMAINSA_8MMA_AtomIJNSA_4SM904GMMA28MMA_64x128x16_F32BF16BF16_SSILNSS_5MajorE1ELSU_1ELNSS_7ScaleInE1ELSV_1EEEEEENSA_6LayoutINSB_IJSE_SE_SE_EEENSB_IJNSC_ILi0EEES10_S10_EEEEENSB_IJNSA_10UnderscoreES13_S13_EEEEENS7_6detail26Sm90ImplicitGemmTileTraitsINSA_13SM90_TMA_LOADENSA_14ComposedLayoutINSA_7SwizzleILi3ELi4ELi3EEENSA_18smem_ptr_flag_bitsILi16EEENSY_INSB_IJNSB_IJSL_NSC_ILi4EEEEEENSB_IJNSC_ILi8EEES1G_EEENSB_IJSE_S1E_EEEEEENSB_IJNSB_IJSE_NSC_ILi4096EEEEEENSB_IJSL_NSC_ILi512EEEEEENSB_IJS10_NSC_ILi16384EEEEEEEEEEEEEvEENS17_INSA_30SM90_TMA_LOAD_IM2COL_MULTICASTENS19_IS1B_S1D_NSY_INSB_IJNSB_IJSL_SD_EEES1H_S1I_EEENSB_IJS1L_S1N_NSB_IJS10_NSC_ILi8192EEEEEEEEEEEEEvEEEENS_8epilogue10collective6detail29Sm90TmaWarpSpecializedAdapterINS25_15DefaultEpilogueISO_NSB_IJlNSB_IJSE_llEEES10_EEES2A_NS24_6thread17LinearCombinationISO_Li1EffLNS2B_9ScaleType4KindE0ELNS_15FloatRoundStyleE2ESO_EENS_4gemm15EpilogueDefaultEEEEEvvEEEEvNT_6ParamsE)
        /*0014*/ 	.word	0x000003f0


	//----- nvinfo : EIATTR_MIN_STACK_SIZE
	.align		4
.L_14:
        /*0018*/ 	.byte	0x04, 0x12
        /*001a*/ 	.short	(.L_16 - .L_15)
	.align		4
.L_15:
        /*001c*/ 	.word	index@(_ZN7cutlass13device_kernelINS_4conv6kernel13ConvUniversalINS1_16ConvProblemShapeILNS1_8OperatorE2ELi2EEENS1_10collective14CollectiveConvINS1_46MainloopSm90TmaGmmaWarpSpecializedImplicitGemmILS5_2ELi4ELi2EN4cute5tupleIJNSA_1CILi2EEENSC_ILi1EEESE_EEENS1_36KernelImplicitTmaWarpSpecializedSm90ELi1EEENSB_IJNSC_ILi256EEENSB_IJNSC_ILi128EEEEEENSB_IJNSC_ILi64EEEEEEEEENS_10bfloat16_tESO_NSA_8TiledMMAINSA_8MMA_AtomIJNSA_4SM904GMMA28MMA_64x128x16_F32BF16BF16_SSILNSS_5MajorE1ELSU_1ELNSS_7ScaleInE1ELSV_1EEEEEENSA_6LayoutINSB_IJSE_SE_SE_EEENSB_IJNSC_ILi0EEES10_S10_EEEEENSB_IJNSA_10UnderscoreES13_S13_EEEEENS7_6detail26Sm90ImplicitGemmTileTraitsINSA_13SM90_TMA_LOADENSA_14ComposedLayoutINSA_7SwizzleILi3ELi4ELi3EEENSA_18smem_ptr_flag_bitsILi16EEENSY_INSB_IJNSB_IJSL_NSC_ILi4EEEEEENSB_IJNSC_ILi8EEES1G_EEENSB_IJSE_S1E_EEEEEENSB_IJNSB_IJSE_NSC_ILi4096EEEEEENSB_IJSL_NSC_ILi512EEEEEENSB_IJS10_NSC_ILi16384EEEEEEEEEEEEEvEENS17_INSA_30SM90_TMA_LOAD_IM2COL_MULTICASTENS19_IS1B_S1D_NSY_INSB_IJNSB_IJSL_SD_EEES1H_S1I_EEENSB_IJS1L_S1N_NSB_IJS10_NSC_ILi8192EEEEEEEEEEEEEvEEEENS_8epilogue10collective6detail29Sm90TmaWarpSpecializedAdapterINS25_15DefaultEpilogueISO_NSB_IJlNSB_IJSE_llEEES10_EEES2A_NS24_6thread17LinearCombinationISO_Li1EffLNS2B_9ScaleType4KindE0ELNS_15FloatRoundStyleE2ESO_EENS_4gemm15EpilogueDefaultEEEEEvvEEEEvNT_6ParamsE)
        /*0020*/ 	.word	0x000003f0
.L_16:


//--------------------- .nv.compat                --------------------------
	.section	.nv.compat,"",@"SHT_CUDA_COMPAT_INFO"
	.align	4
        /*0000*/ 	.byte	0x02, 0x09, 0x01, 0x00, 0x02, 0x02, 0x04, 0x00, 0x02, 0x05, 0x05, 0x00, 0x03, 0x07, 0x01, 0x01
        /*0010*/ 	.byte	0x02, 0x03, 0x01, 0x00, 0x02, 0x06, 0x01, 0x00, 0x04, 0x0b, 0x08, 0x00, 0x00, 0x00, 0x00, 0x00
        /*0020*/ 	.byte	0x00, 0x00, 0x00, 0x00


//--------------------- .nv.info._ZN7cutlass13device_kernelINS_4conv6kernel13ConvUniversalINS1_16ConvProblemShapeILNS1_8OperatorE2ELi2EEENS1_10collective14CollectiveConvINS1_46MainloopSm90TmaGmmaWarpSpecializedImplicitGemmILS5_2ELi4ELi2EN4cute5tupleIJNSA_1CILi2EEENSC_ILi1EEESE_EEENS1_36KernelImplicitTmaWarpSpecializedSm90ELi1EEENSB_IJNSC_ILi256EEENSB_IJNSC_ILi128EEEEEENSB_IJNSC_ILi64EEEEEEEEENS_10bfloat16_tESO_NSA_8TiledMMAINSA_8MMA_AtomIJNSA_4SM904GMMA28MMA_64x128x16_F32BF16BF16_SSILNSS_5MajorE1ELSU_1ELNSS_7ScaleInE1ELSV_1EEEEEENSA_6LayoutINSB_IJSE_SE_SE_EEENSB_IJNSC_ILi0EEES10_S10_EEEEENSB_IJNSA_10UnderscoreES13_S13_EEEEENS7_6detail26Sm90ImplicitGemmTileTraitsINSA_13SM90_TMA_LOADENSA_14ComposedLayoutINSA_7SwizzleILi3ELi4ELi3EEENSA_18smem_ptr_flag_bitsILi16EEENSY_INSB_IJNSB_IJSL_NSC_ILi4EEEEEENSB_IJNSC_ILi8EEES1G_EEENSB_IJSE_S1E_EEEEEENSB_IJNSB_IJSE_NSC_ILi4096EEEEEENSB_IJSL_NSC_ILi512EEEEEENSB_IJS10_NSC_ILi16384EEEEEEEEEEEEEvEENS17_INSA_30SM90_TMA_LOAD_IM2COL_MULTICASTENS19_IS1B_S1D_NSY_INSB_IJNSB_IJSL_SD_EEES1H_S1I_EEENSB_IJS1L_S1N_NSB_IJS10_NSC_ILi8192EEEEEEEEEEEEEvEEEENS_8epilogue10collective6detail29Sm90TmaWarpSpecializedAdapterINS25_15DefaultEpilogueISO_NSB_IJlNSB_IJSE_llEEES10_EEES2A_NS24_6thread17LinearCombinationISO_Li1EffLNS2B_9ScaleType4KindE0ELNS_15FloatRoundStyleE2ESO_EENS_4gemm15EpilogueDefaultEEEEEvvEEEEvNT_6ParamsE --------------------------
	.section	.nv.info._ZN7cutlass13device_kernelINS_4conv6kernel13ConvUniversalINS1_16ConvProblemShapeILNS1_8OperatorE2ELi2EEENS1_10collective14CollectiveConvINS1_46MainloopSm90TmaGmmaWarpSpecializedImplicitGemmILS5_2ELi4ELi2EN4cute5tupleIJNSA_1CILi2EEENSC_ILi1EEESE_EEENS1_36KernelImplicitTmaWarpSpecializedSm90ELi1EEENSB_IJNSC_ILi256EEENSB_IJNSC_ILi128EEEEEENSB_IJNSC_ILi64EEEEEEEEENS_10bfloat16_tESO_NSA_8TiledMMAINSA_8MMA_AtomIJNSA_4SM904GMMA28MMA_64x128x16_F32BF16BF16_SSILNSS_5MajorE1ELSU_1ELNSS_7ScaleInE1ELSV_1EEEEEENSA_6LayoutINSB_IJSE_SE_SE_EEENSB_IJNSC_ILi0EEES10_S10_EEEEENSB_IJNSA_10UnderscoreES13_S13_EEEEENS7_6detail26Sm90ImplicitGemmTileTraitsINSA_13SM90_TMA_LOADENSA_14ComposedLayoutINSA_7SwizzleILi3ELi4ELi3EEENSA_18smem_ptr_flag_bitsILi16EEENSY_INSB_IJNSB_IJSL_NSC_ILi4EEEEEENSB_IJNSC_ILi8EEES1G_EEENSB_IJSE_S1E_EEEEEENSB_IJNSB_IJSE_NSC_ILi4096EEEEEENSB_IJSL_NSC_ILi512EEEEEENSB_IJS10_NSC_ILi16384EEEEEEEEEEEEEvEENS17_INSA_30SM90_TMA_LOAD_IM2COL_MULTICASTENS19_IS1B_S1D_NSY_INSB_IJNSB_IJSL_SD_EEES1H_S1I_EEENSB_IJS1L_S1N_NSB_IJS10_NSC_ILi8192EEEEEEEEEEEEEvEEEENS_8epilogue10collective6detail29Sm90TmaWarpSpecializedAdapterINS25_15DefaultEpilogueISO_NSB_IJlNSB_IJSE_llEEES10_EEES2A_NS24_6thread17LinearCombinationISO_Li1EffLNS2B_9ScaleType4KindE0ELNS_15FloatRoundStyleE2ESO_EENS_4gemm15EpilogueDefaultEEEEEvvEEEEvNT_6ParamsE,"",@"SHT_CUDA_INFO"
	.sectionflags	@""
	.align	4


	//----- nvinfo : EIATTR_CUDA_API_VERSION
	.align		4
        /*0000*/ 	.byte	0x04, 0x37
        /*0002*/ 	.short	(.L_18 - .L_17)
.L_17:
        /*0004*/ 	.word	0x00000082


	//----- nvinfo : EIATTR_KPARAM_INFO
	.align		4
.L_18:
        /*0008*/ 	.byte	0x04, 0x17
        /*000a*/ 	.short	(.L_20 - .L_19)
.L_19:
        /*000c*/ 	.word	0x00000000
        /*0010*/ 	.short	0x0000
        /*0012*/ 	.short	0x0070
        /*0014*/ 	.byte	0x00, 0xf0, 0x01, 0x0e


	//----- nvinfo : EIATTR_SPARSE_MMA_MASK
	.align		4
.L_20:
        /*0018*/ 	.byte	0x03, 0x50
        /*001a*/ 	.short	0x0000


	//----- nvinfo : EIATTR_MAXREG_COUNT
	.align		4
        /*001c*/ 	.byte	0x03, 0x1b
        /*001e*/ 	.short	0x00ff


	//----- nvinfo : EIATTR_NUM_BARRIERS
	.align		4
        /*0020*/ 	.byte	0x02, 0x4c
        /*0022*/ 	.byte	0x01
	.zero		1


	//----- nvinfo : EIATTR_ANNOTATIONS
	.align		4
        /*0024*/ 	.byte	0x04, 0x55
        /*0026*/ 	.short	(.L_22 - .L_21)


	//   ....[0]....
.L_21:
        /*0028*/ 	.word	0x00000001
        /*002c*/ 	.byte	0xf0, 0x0e, 0x00, 0x00, 0x01, 0x00, 0x00, 0x00, 0x30, 0x0f, 0x00, 0x00, 0x01, 0x00, 0x00, 0x00
        /* <DEDUP_REMOVED lines=372> */
        /*177c*/ 	.byte	0xd0, 0x45, 0x01, 0x00, 0x01, 0x00, 0x00, 0x00, 0x10, 0x46, 0x01, 0x00


	//----- nvinfo : EIATTR_MERCURY_ISA_VERSION
	.align		4
.L_22:
        /*1788*/ 	.byte	0x03, 0x5f
        /*178a*/ 	.short	0x0101


	//----- nvinfo : EIATTR_COOP_GROUP_MASK_REGIDS
	.align		4
        /*178c*/ 	.byte	0x04, 0x29
        /*178e*/ 	.short	(.L_24 - .L_23)


	//   ....[0]....
.L_23:
        /*1790*/ 	.word	0xffffffff


	//   ....[1]....
        /*1794*/ 	.word	0xffffffff


	//   ....[2]....
        /*1798*/ 	.word	0xffffffff


	//   ....[3]....
        /*179c*/ 	.word	0xffffffff


	//----- nvinfo : EIATTR_COOP_GROUP_INSTR_OFFSETS
	.align		4
.L_24:
        /*17a0*/ 	.byte	0x04, 0x28
        /*17a2*/ 	.short	(.L_26 - .L_25)


	//   ....[0]....
.L_25:
        /*17a4*/ 	.word	0x00000060


	//   ....[1]....
        /*17a8*/ 	.word	0x00000090


	//   ....[2]....
        /*17ac*/ 	.word	0x00000190


	//   ....[3]....
        /*17b0*/ 	.word	0x000006e0


	//----- nvinfo : EIATTR_MBARRIER_INSTR_OFFSETS
	.align		4
.L_26:
        /*17b4*/ 	.byte	0x04, 0x39
        /*17b6*/ 	.short	(.L_28 - .L_27)


	//   ....[0]....
.L_27:
        /*17b8*/ 	.word	0x00000330
        /*17bc*/ 	.word	0x000000ff
        /*17c0*/ 	.word	0x00030000
        /*17c4*/ 	.short	0x0100
        /*17c6*/ 	.byte	0x07
	.zero		1


	//   ....[1]....
        /*17c8*/ 	.word	0x00000340
        /*17cc*/ 	.word	0x000000ff
        /*17d0*/ 	.word	0x00030020
        /*17d4*/ 	.short	0x0100
        /*17d6*/ 	.byte	0x07
	.zero		1


	//   ....[2]....
        /*17d8*/ 	.word	0x00000350
        /*17dc*/ 	.word	0x000000ff
        /*17e0*/ 	.word	0x00030008
        /*17e4*/ 	.short	0x0100
        /*17e6*/ 	.byte	0x07
	.zero		1


	//   ....[3]....
        /*17e8*/ 	.word	0x00000360
        /*17ec*/ 	.word	0x000000ff
        /*17f0*/ 	.word	0x00030028
        /*17f4*/ 	.short	0x0100
        /*17f6*/ 	.byte	0x07
	.zero		1


	//   ....[4]....
        /*17f8*/ 	.word	0x00000370
        /*17fc*/ 	.word	0x000000ff
        /*1800*/ 	.word	0x00030010
        /*1804*/ 	.short	0x0100
        /*1806*/ 	.byte	0x07
	.zero		1


	//   ....[5]....
        /*1808*/ 	.word	0x00000380
        /*180c*/ 	.word	0x000000ff
        /*1810*/ 	.word	0x00030030
        /*1814*/ 	.short	0x0100
        /*1816*/ 	.byte	0x07
	.zero		1


	//   ....[6]....
        /*1818*/ 	.word	0x00000390
        /*181c*/ 	.word	0x000000ff
        /*1820*/ 	.word	0x00030018
        /*1824*/ 	.short	0x0100
        /*1826*/ 	.byte	0x07
	.zero		1


	//   ....[7]....
        /*1828*/ 	.word	0x000003a0
        /*182c*/ 	.word	0x000000ff
        /*1830*/ 	.word	0x00030038
        /*1834*/ 	.short	0x0100
        /*1836*/ 	.byte	0x07
	.zero		1


	//   ....[8]....
        /*1838*/ 	.word	0x000019d0
        /*183c*/ 	.word	0x00000003
        /*1840*/ 	.word	0x00030000
        /*1844*/ 	.short	0x010a
        /*1846*/ 	.byte	0x3f
	.zero		1


	//   ....[9]....
        /*1848*/ 	.word	0x00003e00
        /*184c*/ 	.word	0x00000000
        /*1850*/ 	.word	0x00030000
        /*1854*/ 	.short	0x010a
        /*1856*/ 	.byte	0x3f
	.zero		1


	//   ....[10]....
        /*1858*/ 	.word	0x00006690
        /*185c*/ 	.word	0x00000000
        /*1860*/ 	.word	0x00000000
        /*1864*/ 	.short	0x0101
        /*1866*/ 	.byte	0x3f
	.zero		1


	//   ....[11]....
        /*1868*/ 	.word	0x000068c0
        /*186c*/ 	.word	0x00000005
        /*1870*/ 	.word	0x00000000
        /*1874*/ 	.short	0x0101
        /*1876*/ 	.byte	0x3f
	.zero		1


	//   ....[12]....
        /*1878*/ 	.word	0x000197b0
        /*187c*/ 	.word	0x0000000a
        /*1880*/ 	.word	0x00030020
        /*1884*/ 	.short	0x010a
        /*1886*/ 	.byte	0x3f
	.zero		1


	//   ....[13]....
        /*1888*/ 	.word	0x00019fa0
        /*188c*/ 	.word	0x00000003
        /*1890*/ 	.word	0x00000000
        /*1894*/ 	.short	0x010a
        /*1896*/ 	.byte	0x3f
	.zero		1


	//   ....[14]....
        /*1898*/ 	.word	0x0001a070
        /*189c*/ 	.word	0x00000003
        /*18a0*/ 	.word	0x00000000
        /*18a4*/ 	.short	0x010a
        /*18a6*/ 	.byte	0x3f
	.zero		1


	//   ....[15]....
        /*18a8*/ 	.word	0x0001a140
        /*18ac*/ 	.word	0x00000003
        /*18b0*/ 	.word	0x00000000
        /*18b4*/ 	.short	0x010a
        /*18b6*/ 	.byte	0x3f
	.zero		1


	//   ....[16]....
        /*18b8*/ 	.word	0x0001a210
        /*18bc*/ 	.word	0x00000003
        /*18c0*/ 	.word	0x00000000
        /*18c4*/ 	.short	0x010a
        /*18c6*/ 	.byte	0x3f
	.zero		1


	//----- nvinfo : EIATTR_NUM_MBARRIERS
	.align		4
.L_28:
        /*18c8*/ 	.byte	0x03, 0x38
        /*18ca*/ 	.short	0x0008


	//----- nvinfo : EIATTR_EXIT_INSTR_OFFSETS
	.align		4
        /*18cc*/ 	.byte	0x04, 0x1c
        /*18ce*/ 	.short	(.L_30 - .L_29)


	//   ....[0]....
.L_29:
        /*18d0*/ 	.word	0x00000ee0


	//   ....[1]....
        /*18d4*/ 	.word	0x00006c10


	//   ....[2]....
        /*18d8*/ 	.word	0x00006ca0


	//   ....[3]....
        /*18dc*/ 	.word	0x00013be0


	//   ....[4]....
        /*18e0*/ 	.word	0x00013c20


	//   ....[5]....
        /*18e4*/ 	.word	0x00019510


	//   ....[6]....
        /*18e8*/ 	.word	0x00019540


	//   ....[7]....
        /*18ec*/ 	.word	0x00019560


	//   ....[8]....
        /*18f0*/ 	.word	0x00019e70


	//   ....[9]....
        /*18f4*/ 	.word	0x0001a240


	//----- nvinfo : EIATTR_MAX_THREADS
	.align		4
.L_30:
        /*18f8*/ 	.byte	0x04, 0x05
        /*18fa*/ 	.short	(.L_32 - .L_31)
.L_31:
        /*18fc*/ 	.word	0x00000100
        /*1900*/ 	.word	0x00000001
        /*1904*/ 	.word	0x00000001


	//----- nvinfo : EIATTR_CRS_STACK_SIZE
	.align		4
.L_32:
        /*1908*/ 	.byte	0x04, 0x1e
        /*190a*/ 	.short	(.L_34 - .L_33)
.L_33:
        /*190c*/ 	.word	0x00000000


	//----- nvinfo : EIATTR_CBANK_PARAM_SIZE
	.align		4
.L_34:
        /*1910*/ 	.byte	0x03, 0x19
        /*1912*/ 	.short	0x03f0


	//----- nvinfo : EIATTR_PARAM_CBANK
	.align		4
        /*1914*/ 	.byte	0x04, 0x0a
        /*1916*/ 	.short	(.L_36 - .L_35)
	.align		4
.L_35:
        /*1918*/ 	.word	index@(.nv.constant0._ZN7cutlass13device_kernelINS_4conv6kernel13ConvUniversalINS1_16ConvProblemShapeILNS1_8OperatorE2ELi2EEENS1_10collective14CollectiveConvINS1_46MainloopSm90TmaGmmaWarpSpecializedImplicitGemmILS5_2ELi4ELi2EN4cute5tupleIJNSA_1CILi2EEENSC_ILi1EEESE_EEENS1_36KernelImplicitTmaWarpSpecializedSm90ELi1EEENSB_IJNSC_ILi256EEENSB_IJNSC_ILi128EEEEEENSB_IJNSC_ILi64EEEEEEEEENS_10bfloat16_tESO_NSA_8TiledMMAINSA_8MMA_AtomIJNSA_4SM904GMMA28MMA_64x128x16_F32BF16BF16_SSILNSS_5MajorE1ELSU_1ELNSS_7ScaleInE1ELSV_1EEEEEENSA_6LayoutINSB_IJSE_SE_SE_EEENSB_IJNSC_ILi0EEES10_S10_EEEEENSB_IJNSA_10UnderscoreES13_S13_EEEEENS7_6detail26Sm90ImplicitGemmTileTraitsINSA_13SM90_TMA_LOADENSA_14ComposedLayoutINSA_7SwizzleILi3ELi4ELi3EEENSA_18smem_ptr_flag_bitsILi16EEENSY_INSB_IJNSB_IJSL_NSC_ILi4EEEEEENSB_IJNSC_ILi8EEES1G_EEENSB_IJSE_S1E_EEEEEENSB_IJNSB_IJSE_NSC_ILi4096EEEEEENSB_IJSL_NSC_ILi512EEEEEENSB_IJS10_NSC_ILi16384EEEEEEEEEEEEEvEENS17_INSA_30SM90_TMA_LOAD_IM2COL_MULTICASTENS19_IS1B_S1D_NSY_INSB_IJNSB_IJSL_SD_EEES1H_S1I_EEENSB_IJS1L_S1N_NSB_IJS10_NSC_ILi8192EEEEEEEEEEEEEvEEEENS_8epilogue10collective6detail29Sm90TmaWarpSpecializedAdapterINS25_15DefaultEpilogueISO_NSB_IJlNSB_IJSE_llEEES10_EEES2A_NS24_6thread17LinearCombinationISO_Li1EffLNS2B_9ScaleType4KindE0ELNS_15FloatRoundStyleE2ESO_EENS_4gemm15EpilogueDefaultEEEEEvvEEEEvNT_6ParamsE)
        /*191c*/ 	.short	0x0210
        /*191e*/ 	.short	0x03f0


	//----- nvinfo : EIATTR_SW_WAR
	.align		4
.L_36:
        /*1920*/ 	.byte	0x04, 0x36
        /*1922*/ 	.short	(.L_38 - .L_37)
.L_37:
        /*1924*/ 	.word	0x00000008
.L_38:


//--------------------- .nv.callgraph             --------------------------
	.section	.nv.callgraph,"",@"SHT_CUDA_CALLGRAPH"
	.align	4
	.sectionentsize	8
	.align		4
        /*0000*/ 	.word	0x00000000
	.align		4
        /*0004*/ 	.word	0xffffffff
	.align		4
        /*0008*/ 	.word	0x00000000
	.align		4
        /*000c*/ 	.word	0xfffffffe
	.align		4
        /*0010*/ 	.word	0x00000000
	.align		4
        /*0014*/ 	.word	0xfffffffd
	.align		4
        /*0018*/ 	.word	0x00000000
	.align		4
        /*001c*/ 	.word	0xfffffffc


//--------------------- .nv.constant4             --------------------------
	.section	.nv.constant4,"a",@progbits
	.align	8
	.align		8
.nv.constant4:
        /*0000*/ 	.dword	_ZN39_INTERNAL_aa633a18_4_k_cu_16b188e0_39454cuda3std3__45__cpo5beginE
	.align		8
        /*0008*/ 	.dword	_ZN39_INTERNAL_aa633a18_4_k_cu_16b188e0_39454cuda3std3__45__cpo3endE
	.align		8
        /*0010*/ 	.dword	_ZN39_INTERNAL_aa633a18_4_k_cu_16b188e0_39454cuda3std3__45__cpo6cbeginE
	.align		8
        /*0018*/ 	.dword	_ZN39_INTERNAL_aa633a18_4_k_cu_16b188e0_39454cuda3std3__45__cpo4cendE
	.align		8
        /*0020*/ 	.dword	_ZN39_INTERNAL_aa633a18_4_k_cu_16b188e0_39454cuda3std3__441_GLOBAL__N__aa633a18_4_k_cu_16b188e0_39456ignoreE
	.align		8
        /*0028*/ 	.dword	_ZN39_INTERNAL_aa633a18_4_k_cu_16b188e0_39454cuda3std3__419piecewise_constructE
	.align		8
        /*0030*/ 	.dword	_ZN39_INTERNAL_aa633a18_4_k_cu_16b188e0_39454cuda3std3__48in_placeE
	.align		8
        /*0038*/ 	.dword	_ZN39_INTERNAL_aa633a18_4_k_cu_16b188e0_39454cuda3std6ranges3__45__cpo4swapE
	.align		8
        /*0040*/ 	.dword	_ZN39_INTERNAL_aa633a18_4_k_cu_16b188e0_39454cuda3std6ranges3__45__cpo9iter_moveE
	.align		8
        /*0048*/ 	.dword	_ZN39_INTERNAL_aa633a18_4_k_cu_16b188e0_39454cute7productE
	.align		8
        /*0050*/ 	.dword	_ZN39_INTERNAL_aa633a18_4_k_cu_16b188e0_39454cute1_E


//--------------------- .text._ZN7cutlass13device_kernelINS_4conv6kernel13ConvUniversalINS1_16ConvProblemShapeILNS1_8OperatorE2ELi2EEENS1_10collective14CollectiveConvINS1_46MainloopSm90TmaGmmaWarpSpecializedImplicitGemmILS5_2ELi4ELi2EN4cute5tupleIJNSA_1CILi2EEENSC_ILi1EEESE_EEENS1_36KernelImplicitTmaWarpSpecializedSm90ELi1EEENSB_IJNSC_ILi256EEENSB_IJNSC_ILi128EEEEEENSB_IJNSC_ILi64EEEEEEEEENS_10bfloat16_tESO_NSA_8TiledMMAINSA_8MMA_AtomIJNSA_4SM904GMMA28MMA_64x128x16_F32BF16BF16_SSILNSS_5MajorE1ELSU_1ELNSS_7ScaleInE1ELSV_1EEEEEENSA_6LayoutINSB_IJSE_SE_SE_EEENSB_IJNSC_ILi0EEES10_S10_EEEEENSB_IJNSA_10UnderscoreES13_S13_EEEEENS7_6detail26Sm90ImplicitGemmTileTraitsINSA_13SM90_TMA_LOADENSA_14ComposedLayoutINSA_7SwizzleILi3ELi4ELi3EEENSA_18smem_ptr_flag_bitsILi16EEENSY_INSB_IJNSB_IJSL_NSC_ILi4EEEEEENSB_IJNSC_ILi8EEES1G_EEENSB_IJSE_S1E_EEEEEENSB_IJNSB_IJSE_NSC_ILi4096EEEEEENSB_IJSL_NSC_ILi512EEEEEENSB_IJS10_NSC_ILi16384EEEEEEEEEEEEEvEENS17_INSA_30SM90_TMA_LOAD_IM2COL_MULTICASTENS19_IS1B_S1D_NSY_INSB_IJNSB_IJSL_SD_EEES1H_S1I_EEENSB_IJS1L_S1N_NSB_IJS10_NSC_ILi8192EEEEEEEEEEEEEvEEEENS_8epilogue10collective6detail29Sm90TmaWarpSpecializedAdapterINS25_15DefaultEpilogueISO_NSB_IJlNSB_IJSE_llEEES10_EEES2A_NS24_6thread17LinearCombinationISO_Li1EffLNS2B_9ScaleType4KindE0ELNS_15FloatRoundStyleE2ESO_EENS_4gemm15EpilogueDefaultEEEEEvvEEEEvNT_6ParamsE --------------------------
	.section	.text._ZN7cutlass13device_kernelINS_4conv6kernel13ConvUniversalINS1_16ConvProblemShapeILNS1_8OperatorE2ELi2EEENS1_10collective14CollectiveConvINS1_46MainloopSm90TmaGmmaWarpSpecializedImplicitGemmILS5_2ELi4ELi2EN4cute5tupleIJNSA_1CILi2EEENSC_ILi1EEESE_EEENS1_36KernelImplicitTmaWarpSpecializedSm90ELi1EEENSB_IJNSC_ILi256EEENSB_IJNSC_ILi128EEEEEENSB_IJNSC_ILi64EEEEEEEEENS_10bfloat16_tESO_NSA_8TiledMMAINSA_8MMA_AtomIJNSA_4SM904GMMA28MMA_64x128x16_F32BF16BF16_SSILNSS_5MajorE1ELSU_1ELNSS_7ScaleInE1ELSV_1EEEEEENSA_6LayoutINSB_IJSE_SE_SE_EEENSB_IJNSC_ILi0EEES10_S10_EEEEENSB_IJNSA_10UnderscoreES13_S13_EEEEENS7_6detail26Sm90ImplicitGemmTileTraitsINSA_13SM90_TMA_LOADENSA_14ComposedLayoutINSA_7SwizzleILi3ELi4ELi3EEENSA_18smem_ptr_flag_bitsILi16EEENSY_INSB_IJNSB_IJSL_NSC_ILi4EEEEEENSB_IJNSC_ILi8EEES1G_EEENSB_IJSE_S1E_EEEEEENSB_IJNSB_IJSE_NSC_ILi4096EEEEEENSB_IJSL_NSC_ILi512EEEEEENSB_IJS10_NSC_ILi16384EEEEEEEEEEEEEvEENS17_INSA_30SM90_TMA_LOAD_IM2COL_MULTICASTENS19_IS1B_S1D_NSY_INSB_IJNSB_IJSL_SD_EEES1H_S1I_EEENSB_IJS1L_S1N_NSB_IJS10_NSC_ILi8192EEEEEEEEEEEEEvEEEENS_8epilogue10collective6detail29Sm90TmaWarpSpecializedAdapterINS25_15DefaultEpilogueISO_NSB_IJlNSB_IJSE_llEEES10_EEES2A_NS24_6thread17LinearCombinationISO_Li1EffLNS2B_9ScaleType4KindE0ELNS_15FloatRoundStyleE2ESO_EENS_4gemm15EpilogueDefaultEEEEEvvEEEEvNT_6ParamsE,"ax",@progbits
	.align	128
.text._ZN7cutlass13device_kernelINS_4conv6kernel13ConvUniversalINS1_16ConvProblemShapeILNS1_8OperatorE2ELi2EEENS1_10collective14CollectiveConvINS1_46MainloopSm90TmaGmmaWarpSpecializedImplicitGemmILS5_2ELi4ELi2EN4cute5tupleIJNSA_1CILi2EEENSC_ILi1EEESE_EEENS1_36KernelImplicitTmaWarpSpecializedSm90ELi1EEENSB_IJNSC_ILi256EEENSB_IJNSC_ILi128EEEEEENSB_IJNSC_ILi64EEEEEEEEENS_10bfloat16_tESO_NSA_8TiledMMAINSA_8MMA_AtomIJNSA_4SM904GMMA28MMA_64x128x16_F32BF16BF16_SSILNSS_5MajorE1ELSU_1ELNSS_7ScaleInE1ELSV_1EEEEEENSA_6LayoutINSB_IJSE_SE_SE_EEENSB_IJNSC_ILi0EEES10_S10_EEEEENSB_IJNSA_10UnderscoreES13_S13_EEEEENS7_6detail26Sm90ImplicitGemmTileTraitsINSA_13SM90_TMA_LOADENSA_14ComposedLayoutINSA_7SwizzleILi3ELi4ELi3EEENSA_18smem_ptr_flag_bitsILi16EEENSY_INSB_IJNSB_IJSL_NSC_ILi4EEEEEENSB_IJNSC_ILi8EEES1G_EEENSB_IJSE_S1E_EEEEEENSB_IJNSB_IJSE_NSC_ILi4096EEEEEENSB_IJSL_NSC_ILi512EEEEEENSB_IJS10_NSC_ILi16384EEEEEEEEEEEEEvEENS17_INSA_30SM90_TMA_LOAD_IM2COL_MULTICASTENS19_IS1B_S1D_NSY_INSB_IJNSB_IJSL_SD_EEES1H_S1I_EEENSB_IJS1L_S1N_NSB_IJS10_NSC_ILi8192EEEEEEEEEEEEEvEEEENS_8epilogue10collective6detail29Sm90TmaWarpSpecializedAdapterINS25_15DefaultEpilogueISO_NSB_IJlNSB_IJSE_llEEES10_EEES2A_NS24_6thread17LinearCombinationISO_Li1EffLNS2B_9ScaleType4KindE0ELNS_15FloatRoundStyleE2ESO_EENS_4gemm15EpilogueDefaultEEEEEvvEEEEvNT_6ParamsE:
        .type           _ZN7cutlass13device_kernelINS_4conv6kernel13ConvUniversalINS1_16ConvProblemShapeILNS1_8OperatorE2ELi2EEENS1_10collective14CollectiveConvINS1_46MainloopSm90TmaGmmaWarpSpecializedImplicitGemmILS5_2ELi4ELi2EN4cute5tupleIJNSA_1CILi2EEENSC_ILi1EEESE_EEENS1_36KernelImplicitTmaWarpSpecializedSm90ELi1EEENSB_IJNSC_ILi256EEENSB_IJNSC_ILi128EEEEEENSB_IJNSC_ILi64EEEEEEEEENS_10bfloat16_tESO_NSA_8TiledMMAINSA_8MMA_AtomIJNSA_4SM904GMMA28MMA_64x128x16_F32BF16BF16_SSILNSS_5MajorE1ELSU_1ELNSS_7ScaleInE1ELSV_1EEEEEENSA_6LayoutINSB_IJSE_SE_SE_EEENSB_IJNSC_ILi0EEES10_S10_EEEEENSB_IJNSA_10UnderscoreES13_S13_EEEEENS7_6detail26Sm90ImplicitGemmTileTraitsINSA_13SM90_TMA_LOADENSA_14ComposedLayoutINSA_7SwizzleILi3ELi4ELi3EEENSA_18smem_ptr_flag_bitsILi16EEENSY_INSB_IJNSB_IJSL_NSC_ILi4EEEEEENSB_IJNSC_ILi8EEES1G_EEENSB_IJSE_S1E_EEEEEENSB_IJNSB_IJSE_NSC_ILi4096EEEEEENSB_IJSL_NSC_ILi512EEEEEENSB_IJS10_NSC_ILi16384EEEEEEEEEEEEEvEENS17_INSA_30SM90_TMA_LOAD_IM2COL_MULTICASTENS19_IS1B_S1D_NSY_INSB_IJNSB_IJSL_SD_EEES1H_S1I_EEENSB_IJS1L_S1N_NSB_IJS10_NSC_ILi8192EEEEEEEEEEEEEvEEEENS_8epilogue10collective6detail29Sm90TmaWarpSpecializedAdapterINS25_15DefaultEpilogueISO_NSB_IJlNSB_IJSE_llEEES10_EEES2A_NS24_6thread17LinearCombinationISO_Li1EffLNS2B_9ScaleType4KindE0ELNS_15FloatRoundStyleE2ESO_EENS_4gemm15EpilogueDefaultEEEEEvvEEEEvNT_6ParamsE,@function
        .size           _ZN7cutlass13device_kernelINS_4conv6kernel13ConvUniversalINS1_16ConvProblemShapeILNS1_8OperatorE2ELi2EEENS1_10collective14CollectiveConvINS1_46MainloopSm90TmaGmmaWarpSpecializedImplicitGemmILS5_2ELi4ELi2EN4cute5tupleIJNSA_1CILi2EEENSC_ILi1EEESE_EEENS1_36KernelImplicitTmaWarpSpecializedSm90ELi1EEENSB_IJNSC_ILi256EEENSB_IJNSC_ILi128EEEEEENSB_IJNSC_ILi64EEEEEEEEENS_10bfloat16_tESO_NSA_8TiledMMAINSA_8MMA_AtomIJNSA_4SM904GMMA28MMA_64x128x16_F32BF16BF16_SSILNSS_5MajorE1ELSU_1ELNSS_7ScaleInE1ELSV_1EEEEEENSA_6LayoutINSB_IJSE_SE_SE_EEENSB_IJNSC_ILi0EEES10_S10_EEEEENSB_IJNSA_10UnderscoreES13_S13_EEEEENS7_6detail26Sm90ImplicitGemmTileTraitsINSA_13SM90_TMA_LOADENSA_14ComposedLayoutINSA_7SwizzleILi3ELi4ELi3EEENSA_18smem_ptr_flag_bitsILi16EEENSY_INSB_IJNSB_IJSL_NSC_ILi4EEEEEENSB_IJNSC_ILi8EEES1G_EEENSB_IJSE_S1E_EEEEEENSB_IJNSB_IJSE_NSC_ILi4096EEEEEENSB_IJSL_NSC_ILi512EEEEEENSB_IJS10_NSC_ILi16384EEEEEEEEEEEEEvEENS17_INSA_30SM90_TMA_LOAD_IM2COL_MULTICASTENS19_IS1B_S1D_NSY_INSB_IJNSB_IJSL_SD_EEES1H_S1I_EEENSB_IJS1L_S1N_NSB_IJS10_NSC_ILi8192EEEEEEEEEEEEEvEEEENS_8epilogue10collective6detail29Sm90TmaWarpSpecializedAdapterINS25_15DefaultEpilogueISO_NSB_IJlNSB_IJSE_llEEES10_EEES2A_NS24_6thread17LinearCombinationISO_Li1EffLNS2B_9ScaleType4KindE0ELNS_15FloatRoundStyleE2ESO_EENS_4gemm15EpilogueDefaultEEEEEvvEEEEvNT_6ParamsE,(.L_x_539 - _ZN7cutlass13device_kernelINS_4conv6kernel13ConvUniversalINS1_16ConvProblemShapeILNS1_8OperatorE2ELi2EEENS1_10collective14CollectiveConvINS1_46MainloopSm90TmaGmmaWarpSpecializedImplicitGemmILS5_2ELi4ELi2EN4cute5tupleIJNSA_1CILi2EEENSC_ILi1EEESE_EEENS1_36KernelImplicitTmaWarpSpecializedSm90ELi1EEENSB_IJNSC_ILi256EEENSB_IJNSC_ILi128EEEEEENSB_IJNSC_ILi64EEEEEEEEENS_10bfloat16_tESO_NSA_8TiledMMAINSA_8MMA_AtomIJNSA_4SM904GMMA28MMA_64x128x16_F32BF16BF16_SSILNSS_5MajorE1ELSU_1ELNSS_7ScaleInE1ELSV_1EEEEEENSA_6LayoutINSB_IJSE_SE_SE_EEENSB_IJNSC_ILi0EEES10_S10_EEEEENSB_IJNSA_10UnderscoreES13_S13_EEEEENS7_6detail26Sm90ImplicitGemmTileTraitsINSA_13SM90_TMA_LOADENSA_14ComposedLayoutINSA_7SwizzleILi3ELi4ELi3EEENSA_18smem_ptr_flag_bitsILi16EEENSY_INSB_IJNSB_IJSL_NSC_ILi4EEEEEENSB_IJNSC_ILi8EEES1G_EEENSB_IJSE_S1E_EEEEEENSB_IJNSB_IJSE_NSC_ILi4096EEEEEENSB_IJSL_NSC_ILi512EEEEEENSB_IJS10_NSC_ILi16384EEEEEEEEEEEEEvEENS17_INSA_30SM90_TMA_LOAD_IM2COL_MULTICASTENS19_IS1B_S1D_NSY_INSB_IJNSB_IJSL_SD_EEES1H_S1I_EEENSB_IJS1L_S1N_NSB_IJS10_NSC_ILi8192EEEEEEEEEEEEEvEEEENS_8epilogue10collective6detail29Sm90TmaWarpSpecializedAdapterINS25_15DefaultEpilogueISO_NSB_IJlNSB_IJSE_llEEES10_EEES2A_NS24_6thread17LinearCombinationISO_Li1EffLNS2B_9ScaleType4KindE0ELNS_15FloatRoundStyleE2ESO_EENS_4gemm15EpilogueDefaultEEEEEvvEEEEvNT_6ParamsE)
        .other          _ZN7cutlass13device_kernelINS_4conv6kernel13ConvUniversalINS1_16ConvProblemShapeILNS1_8OperatorE2ELi2EEENS1_10collective14CollectiveConvINS1_46MainloopSm90TmaGmmaWarpSpecializedImplicitGemmILS5_2ELi4ELi2EN4cute5tupleIJNSA_1CILi2EEENSC_ILi1EEESE_EEENS1_36KernelImplicitTmaWarpSpecializedSm90ELi1EEENSB_IJNSC_ILi256EEENSB_IJNSC_ILi128EEEEEENSB_IJNSC_ILi64EEEEEEEEENS_10bfloat16_tESO_NSA_8TiledMMAINSA_8MMA_AtomIJNSA_4SM904GMMA28MMA_64x128x16_F32BF16BF16_SSILNSS_5MajorE1ELSU_1ELNSS_7ScaleInE1ELSV_1EEEEEENSA_6LayoutINSB_IJSE_SE_SE_EEENSB_IJNSC_ILi0EEES10_S10_EEEEENSB_IJNSA_10UnderscoreES13_S13_EEEEENS7_6detail26Sm90ImplicitGemmTileTraitsINSA_13SM90_TMA_LOADENSA_14ComposedLayoutINSA_7SwizzleILi3ELi4ELi3EEENSA_18smem_ptr_flag_bitsILi16EEENSY_INSB_IJNSB_IJSL_NSC_ILi4EEEEEENSB_IJNSC_ILi8EEES1G_EEENSB_IJSE_S1E_EEEEEENSB_IJNSB_IJSE_NSC_ILi4096EEEEEENSB_IJSL_NSC_ILi512EEEEEENSB_IJS10_NSC_ILi16384EEEEEEEEEEEEEvEENS17_INSA_30SM90_TMA_LOAD_IM2COL_MULTICASTENS19_IS1B_S1D_NSY_INSB_IJNSB_IJSL_SD_EEES1H_S1I_EEENSB_IJS1L_S1N_NSB_IJS10_NSC_ILi8192EEEEEEEEEEEEEvEEEENS_8epilogue10collective6detail29Sm90TmaWarpSpecializedAdapterINS25_15DefaultEpilogueISO_NSB_IJlNSB_IJSE_llEEES10_EEES2A_NS24_6thread17LinearCombinationISO_Li1EffLNS2B_9ScaleType4KindE0ELNS_15FloatRoundStyleE2ESO_EENS_4gemm15EpilogueDefaultEEEEEvvEEEEvNT_6ParamsE,@"STO_CUDA_ENTRY STV_DEFAULT"
_ZN7cutlass13device_kernelINS_4conv6kernel13ConvUniversalINS1_16ConvProblemShapeILNS1_8OperatorE2ELi2EEENS1_10collective14CollectiveConvINS1_46MainloopSm90TmaGmmaWarpSpecializedImplicitGemmILS5_2ELi4ELi2EN4cute5tupleIJNSA_1CILi2EEENSC_ILi1EEESE_EEENS1_36KernelImplicitTmaWarpSpecializedSm90ELi1EEENSB_IJNSC_ILi256EEENSB_IJNSC_ILi128EEEEEENSB_IJNSC_ILi64EEEEEEEEENS_10bfloat16_tESO_NSA_8TiledMMAINSA_8MMA_AtomIJNSA_4SM904GMMA28MMA_64x128x16_F32BF16BF16_SSILNSS_5MajorE1ELSU_1ELNSS_7ScaleInE1ELSV_1EEEEEENSA_6LayoutINSB_IJSE_SE_SE_EEENSB_IJNSC_ILi0EEES10_S10_EEEEENSB_IJNSA_10UnderscoreES13_S13_EEEEENS7_6detail26Sm90ImplicitGemmTileTraitsINSA_13SM90_TMA_LOADENSA_14ComposedLayoutINSA_7SwizzleILi3ELi4ELi3EEENSA_18smem_ptr_flag_bitsILi16EEENSY_INSB_IJNSB_IJSL_NSC_ILi4EEEEEENSB_IJNSC_ILi8EEES1G_EEENSB_IJSE_S1E_EEEEEENSB_IJNSB_IJSE_NSC_ILi4096EEEEEENSB_IJSL_NSC_ILi512EEEEEENSB_IJS10_NSC_ILi16384EEEEEEEEEEEEEvEENS17_INSA_30SM90_TMA_LOAD_IM2COL_MULTICASTENS19_IS1B_S1D_NSY_INSB_IJNSB_IJSL_SD_EEES1H_S1I_EEENSB_IJS1L_S1N_NSB_IJS10_NSC_ILi8192EEEEEEEEEEEEEvEEEENS_8epilogue10collective6detail29Sm90TmaWarpSpecializedAdapterINS25_15DefaultEpilogueISO_NSB_IJlNSB_IJSE_llEEES10_EEES2A_NS24_6thread17LinearCombinationISO_Li1EffLNS2B_9ScaleType4KindE0ELNS_15FloatRoundStyleE2ESO_EENS_4gemm15EpilogueDefaultEEEEEvvEEEEvNT_6ParamsE:
[----:B------:R-:W0:Y:S01]  /*0000*/  LDC R1, c[0x0][0x28] ;  /* 0x00000a00ff017b82 */ /* 0x000e220000000800 */
[----:B------:R-:W1:Y:S01]  /*0010*/  S2R R6, SR_TID.X ;  /* 0x0000000000067919 */ /* 0x000e620000002100 */
[----:B------:R-:W-:Y:S01]  /*0020*/  ELECT P0, URZ, PT ;  /* 0x00000000003f782f */ /* 0x000fe20003800000 */
[----:B------:R-:W-:Y:S01]  /*0030*/  BSSY B0, `(.L_x_0) ;  /* 0x0000015000007945 */ /* 0x000fe20003800000 */
[----:B0-----:R-:W-:Y:S01]  /*0040*/  VIADD R1, R1, 0xfffffc10 ;  /* 0xfffffc1001017836 */ /* 0x001fe20000000000 */
[----:B-1----:R-:W-:-:S05]  /*0050*/  SHF.R.U32.HI R0, RZ, 0x5, R6 ;  /* 0x00000005ff007819 */ /* 0x002fca0000011606 */
[----:B------:R-:W0:Y:S02]  /*0060*/  SHFL.IDX PT, R2, R0, RZ, 0x1f ;  /* 0x00001fff00027589 */ /* 0x000e2400000e0000 */
[----:B0-----:R-:W-:Y:S02]  /*0070*/  R2UR UR9, R2 ;  /* 0x00000000020972ca */ /* 0x001fe400000e0000 */
[----:B------:R-:W-:-:S06]  /*0080*/  SHF.R.U32.HI R2, RZ, 0x7, R6 ;  /* 0x00000007ff027819 */ /* 0x000fcc0000011606 */
[----:B------:R-:W0:Y:S05]  /*0090*/  SHFL.IDX PT, R2, R2, RZ, 0x1f ;  /* 0x00001fff02027589 */ /* 0x000e2a00000e0000 */
[----:B------:R-:W-:Y:S02]  /*00a0*/  USHF.R.S32.HI UR4, URZ, 0x1f, UR9 ;  /* 0x0000001f3f047899 */ /* 0x000fe40008011409 */
[----:B------:R-:W-:Y:S02]  /*00b0*/  ISETP.NE.OR P0, PT, RZ, UR9, !P0 ;  /* 0x00000009ff007c0c */ /* 0x000fe4000c705670 */
[----:B------:R-:W-:-:S04]  /*00c0*/  ULEA.HI UR4, UR4, UR9, URZ, 0x2 ;  /* 0x0000000904047291 */ /* 0x000fc8000f8f103f */
[----:B------:R-:W-:-:S04]  /*00d0*/  ULOP3.LUT UR4, UR4, 0xfffffffc, URZ, 0xc0, !UPT ;  /* 0xfffffffc04047892 */ /* 0x000fc8000f8ec03f */
[----:B------:R-:W-:-:S03]  /*00e0*/  UIADD3 UR9, UR9, -UR4, URZ ;  /* 0x8000000409097290 */ /* 0x000fc6000fffe03f */
[----:B------:R-:W-:Y:S09]  /*00f0*/  @P0 BRA `(.L_x_1) ;  /* 0x0000000000200947 */ /* 0x000ff20003800000 */
[----:B------:R-:W-:Y:S02]  /*0100*/  ULDC.64 UR4, c[0x0][0x198] ;  /* 0x0000660000047ab9 */ /* 0x000fe40000000a00 */
[----:B------:R-:W-:Y:S02]  /*0110*/  UIADD3 UR6, UP0, UR4, 0xf0, URZ ;  /* 0x000000f004067890 */ /* 0x000fe4000ff1e03f */
[----:B------:R-:W-:Y:S02]  /*0120*/  UIADD3 UR4, UP1, UR4, 0x1f0, URZ ;  /* 0x000001f004047890 */ /* 0x000fe4000ff3e03f */
[----:B------:R-:W-:Y:S02]  /*0130*/  UIADD3.X UR7, URZ, UR5, URZ, UP0, !UPT ;  /* 0x000000053f077290 */ /* 0x000fe400087fe43f */
[----:B------:R-:W-:-:S07]  /*0140*/  UIADD3.X UR5, URZ, UR5, URZ, UP1, !UPT ;  /* 0x000000053f057290 */ /* 0x000fce0008ffe43f */
[----:B------:R1:W-:Y:S02]  /*0150*/  UTMACCTL.PF [UR6] ;  /* 0x00000000060079b9 */ /* 0x0003e40008040000 */
[----:B------:R1:W-:Y:S02]  /*0160*/  UTMACCTL.PF [UR4] ;  /* 0x00000000040079b9 */ /* 0x0003e40008040000 */
[----:B-1----:R-:W-:Y:S01]  /*0170*/  NOP ;  /* 0x0000000000007918 */ /* 0x002fe20000000000 */
.L_x_1:
[----:B------:R-:W-:Y:S05]  /*0180*/  BSYNC B0 ;  /* 0x0000000000007941 */ /* 0x000fea0003800000 */
.L_x_0:
[----:B------:R-:W1:Y:S01]  /*0190*/  SHFL.IDX PT, R0, R0, RZ, 0x1f ;  /* 0x00001fff00007589 */ /* 0x000e6200000e0000 */
[----:B0-----:R-:W-:Y:S02]  /*01a0*/  R2UR UR12, R2 ;  /* 0x00000000020c72ca */ /* 0x001fe400000e0000 */
[----:B------:R-:W-:Y:S01]  /*01b0*/  SHF.R.S32.HI R3, RZ, 0x1f, R6 ;  /* 0x0000001fff037819 */ /* 0x000fe20000011406 */
[----:B------:R-:W0:Y:S03]  /*01c0*/  S2R R7, SR_CTAID.X ;  /* 0x0000000000077919 */ /* 0x000e260000002500 */
[----:B------:R-:W-:-:S04]  /*01d0*/  LEA.HI R3, R3, R6, RZ, 0x7 ;  /* 0x0000000603037211 */ /* 0x000fc800078f38ff */
[----:B------:R-:W-:-:S03]  /*01e0*/  LOP3.LUT R3, R3, 0xffffff80, RZ, 0xc0, !PT ;  /* 0xffffff8003037812 */ /* 0x000fc600078ec0ff */
[----:B------:R-:W-:Y:S02]  /*01f0*/  ULOP3.LUT UP0, URZ, UR12, UR9, URZ, 0xfc, !UPT ;  /* 0x000000090c3f7292 */ /* 0x000fe4000f80fc3f */
[----:B------:R-:W-:Y:S01]  /*0200*/  UISETP.NE.AND UP1, UPT, UR12, 0x1, UPT ;  /* 0x000000010c00788c */ /* 0x000fe2000bf25270 */
[----:B------:R-:W-:Y:S01]  /*0210*/  IMAD.IADD R9, R6, 0x1, -R3 ;  /* 0x0000000106097824 */ /* 0x000fe200078e0a03 */
[----:B------:R-:W-:-:S04]  /*0220*/  USEL UR6, URZ, 0x1, UP0 ;  /* 0x000000013f067887 */ /* 0x000fc80008000000 */
[----:B------:R-:W-:Y:S01]  /*0230*/  USEL UR6, UR6, 0x2, UP1 ;  /* 0x0000000206067887 */ /* 0x000fe20008800000 */
[----:B-1----:R-:W-:-:S13]  /*0240*/  ISETP.NE.AND P0, PT, R0, RZ, PT ;  /* 0x000000ff0000720c */ /* 0x002fda0003f05270 */
[----:B0-----:R-:W-:Y:S05]  /*0250*/  @P0 BRA `(.L_x_2) ;  /* 0x0000000000580947 */ /* 0x001fea0003800000 */
[----:B------:R-:W0:Y:S01]  /*0260*/  S2UR UR7, SR_CgaCtaId ;  /* 0x00000000000779c3 */ /* 0x000e220000008800 */
[----:B------:R-:W-:Y:S01]  /*0270*/  UMOV UR4, 0x400 ;  /* 0x0000040000047882 */ /* 0x000fe20000000000 */
[----:B------:R-:W-:Y:S01]  /*0280*/  UMOV UR5, 0x1 ;  /* 0x0000000100057882 */ /* 0x000fe20000000000 */
[----:B------:R-:W-:Y:S01]  /*0290*/  UMOV UR10, 0x2 ;  /* 0x00000002000a7882 */ /* 0x000fe20000000000 */
[----:B------:R-:W-:Y:S01]  /*02a0*/  ELECT P0, URZ, PT ;  /* 0x00000000003f782f */ /* 0x000fe20003800000 */
[----:B------:R-:W-:-:S04]  /*02b0*/  UIADD3 UR10, -UR10, 0x100000, URZ ;  /* 0x001000000a0a7890 */ /* 0x000fc8000fffe13f */
[----:B------:R-:W-:Y:S02]  /*02c0*/  USHF.L.U32 UR11, UR10, 0xb, URZ ;  /* 0x0000000b0a0b7899 */ /* 0x000fe4000800063f */
[----:B------:R-:W-:Y:S02]  /*02d0*/  USHF.L.U32 UR10, UR10, 0x1, URZ ;  /* 0x000000010a0a7899 */ /* 0x000fe4000800063f */
[----:B0-----:R-:W-:Y:S02]  /*02e0*/  ULEA UR7, UR7, UR4, 0x18 ;  /* 0x0000000407077291 */ /* 0x001fe4000f8ec03f */
[----:B------:R-:W-:-:S04]  /*02f0*/  UIADD3 UR4, -UR5, 0x100000, URZ ;  /* 0x0010000005047890 */ /* 0x000fc8000fffe13f */
[----:B------:R-:W-:Y:S02]  /*0300*/  USHF.L.U32 UR5, UR4, 0xb, URZ ;  /* 0x0000000b04057899 */ /* 0x000fe4000800063f */
[----:B------:R-:W-:Y:S01]  /*0310*/  USHF.L.U32 UR4, UR4, 0x1, URZ ;  /* 0x0000000104047899 */ /* 0x000fe2000800063f */
[----:B------:R-:W0:Y:S11]  /*0320*/  FENCE.VIEW.ASYNC.S ;  /* 0x00000000000073c6 */ /* 0x000e360000000000 */
[----:B0-----:R0:W1:Y:S01]  /*0330*/  SYNCS.EXCH.64 URZ, [UR7+0x30000], UR4 ;  /* 0x03000004073f75b2 */ /* 0x0010620008000100 */
[----:B------:R0:W2:Y:S01]  /*0340*/  SYNCS.EXCH.64 URZ, [UR7+0x30020], UR10 ;  /* 0x0300200a073f75b2 */ /* 0x0000a20008000100 */
[----:B------:R0:W3:Y:S01]  /*0350*/  SYNCS.EXCH.64 URZ, [UR7+0x30008], UR4 ;  /* 0x03000804073f75b2 */ /* 0x0000e20008000100 */
[----:B------:R0:W4:Y:S01]  /*0360*/  SYNCS.EXCH.64 URZ, [UR7+0x30028], UR10 ;  /* 0x0300280a073f75b2 */ /* 0x0001220008000100 */
[----:B------:R0:W0:Y:S01]  /*0370*/  SYNCS.EXCH.64 URZ, [UR7+0x30010], UR4 ;  /* 0x03001004073f75b2 */ /* 0x0000220008000100 */
[----:B------:R0:W0:Y:S01]  /*0380*/  SYNCS.EXCH.64 URZ, [UR7+0x30030], UR10 ;  /* 0x0300300a073f75b2 */ /* 0x0000220008000100 */
[----:B------:R0:W0:Y:S01]  /*0390*/  SYNCS.EXCH.64 URZ, [UR7+0x30018], UR4 ;  /* 0x03001804073f75b2 */ /* 0x0000220008000100 */
[----:B------:R0:W0:Y:S01]  /*03a0*/  SYNCS.EXCH.64 URZ, [UR7+0x30038], UR10 ;  /* 0x0300380a073f75b2 */ /* 0x0000220008000100 */
[----:B------:R-:W-:Y:S01]  /*03b0*/  NOP ;  /* 0x0000000000007918 */ /* 0x000fe20000000000 */
.L_x_2:
[----:B------:R-:W5:Y:S01]  /*03c0*/  S2UR UR14, SR_CTAID.Y ;  /* 0x00000000000e79c3 */ /* 0x000f620000002600 */
[----:B------:R-:W-:Y:S01]  /*03d0*/  SHF.R.S32.HI R2, RZ, 0x1f, R9 ;  /* 0x0000001fff027819 */ /* 0x000fe20000011409 */
[----:B0-----:R-:W-:Y:S01]  /*03e0*/  ULDC UR4, c[0x0][0x150] ;  /* 0x0000540000047ab9 */ /* 0x001fe20000000800 */
[----:B------:R-:W-:Y:S01]  /*03f0*/  I2FP.F32.U32 R4, R7 ;  /* 0x0000000700047245 */ /* 0x000fe20000201000 */
[----:B------:R-:W-:Y:S01]  /*0400*/  NOP ;  /* 0x0000000000007918 */ /* 0x000fe20000000000 */
[----:B------:R-:W-:Y:S01]  /*0410*/  LEA.HI R2, R2, R9, RZ, 0x3 ;  /* 0x0000000902027211 */ /* 0x000fe200078f18ff */
[----:B------:R-:W-:Y:S01]  /*0420*/  NOP ;  /* 0x0000000000007918 */ /* 0x000fe20000000000 */
[----:B------:R-:W-:Y:S01]  /*0430*/  SHF.R.S32.HI R5, RZ, 0x1f, R0 ;  /* 0x0000001fff057819 */ /* 0x000fe20000011400 */
[----:B------:R-:W-:Y:S01]  /*0440*/  FMUL R4, R4, UR4 ;  /* 0x0000000404047c20 */ /* 0x000fe20008400000 */
[--C-:B------:R-:W-:Y:S01]  /*0450*/  SHF.R.S32.HI R3, RZ, 0x3, R2.reuse ;  /* 0x00000003ff037819 */ /* 0x100fe20000011402 */
[----:B------:R-:W-:Y:S01]  /*0460*/  ULDC UR4, c[0x0][0x154] ;  /* 0x0000550000047ab9 */ /* 0x000fe20000000800 */
[----:B------:R-:W-:-:S02]  /*0470*/  SHF.R.S32.HI R2, RZ, 0x1f, R2 ;  /* 0x0000001fff027819 */ /* 0x000fc40000011402 */
[----:B------:R-:W-:Y:S01]  /*0480*/  LEA.HI R5, R5, R0, RZ, 0x2 ;  /* 0x0000000005057211 */ /* 0x000fe200078f10ff */
[----:B------:R-:W0:Y:S01]  /*0490*/  F2I.U32.TRUNC.NTZ R4, R4 ;  /* 0x0000000400047305 */ /* 0x000e22000020f000 */
[----:B------:R-:W-:Y:S02]  /*04a0*/  LEA.HI R2, R2, R3, RZ, 0x2 ;  /* 0x0000000302027211 */ /* 0x000fe400078f10ff */
[----:B------:R-:W-:Y:S02]  /*04b0*/  LOP3.LUT R5, R5, 0x3ffffffc, RZ, 0xc0, !PT ;  /* 0x3ffffffc05057812 */ /* 0x000fe400078ec0ff */
[----:B------:R-:W-:Y:S02]  /*04c0*/  LOP3.LUT R2, R2, 0xfffffffc, RZ, 0xc0, !PT ;  /* 0xfffffffc02027812 */ /* 0x000fe400078ec0ff */
[----:B------:R-:W-:Y:S01]  /*04d0*/  LOP3.LUT P0, RZ, R9, 0x7, RZ, 0xc0, !PT ;  /* 0x0000000709ff7812 */ /* 0x000fe2000780c0ff */
[----:B------:R-:W-:Y:S01]  /*04e0*/  IMAD.IADD R5, R0, 0x1, -R5 ;  /* 0x0000000100057824 */ /* 0x000fe200078e0a05 */
[----:B-----5:R-:W-:Y:S01]  /*04f0*/  I2FP.F32.U32 R8, UR14 ;  /* 0x0000000e00087c45 */ /* 0x020fe20008201000 */
[----:B------:R-:W-:-:S04]  /*0500*/  IMAD.IADD R2, R3, 0x1, -R2 ;  /* 0x0000000103027824 */ /* 0x000fc800078e0a02 */
[----:B------:R-:W-:Y:S01]  /*0510*/  FMUL R8, R8, UR4 ;  /* 0x0000000408087c20 */ /* 0x000fe20008400000 */
[----:B------:R-:W-:Y:S01]  /*0520*/  IMAD R5, R5, 0x4, R2 ;  /* 0x0000000405057824 */ /* 0x000fe200078e0202 */
[----:B------:R-:W-:Y:S01]  /*0530*/  ULDC UR4, c[0x0][0x144] ;  /* 0x0000510000047ab9 */ /* 0x000fe20000000800 */
[----:B0-----:R-:W-:Y:S02]  /*0540*/  IMAD.MOV R2, RZ, RZ, -R4 ;  /* 0x000000ffff027224 */ /* 0x001fe400078e0a04 */
[----:B------:R-:W-:Y:S01]  /*0550*/  IMAD.MOV.U32 R4, RZ, RZ, 0x1 ;  /* 0x00000001ff047424 */ /* 0x000fe200078e00ff */
[----:B------:R-:W0:Y:S01]  /*0560*/  F2I.U32.TRUNC.NTZ R8, R8 ;  /* 0x0000000800087305 */ /* 0x000e22000020f000 */
[----:B------:R-:W-:Y:S01]  /*0570*/  LEA.HI R0, R5, R5, RZ, 0x1 ;  /* 0x0000000505007211 */ /* 0x000fe200078f08ff */
[----:B------:R-:W-:Y:S02]  /*0580*/  IMAD R3, R2, UR4, R7 ;  /* 0x0000000402037c24 */ /* 0x000fe4000f8e0207 */
[----:B------:R-:W5:Y:S01]  /*0590*/  LDC R2, c[0x0][0x140] ;  /* 0x00005000ff027b82 */ /* 0x000f620000000800 */
[----:B------:R-:W-:-:S05]  /*05a0*/  LOP3.LUT R0, R0, 0xfffffffe, RZ, 0xc0, !PT ;  /* 0xfffffffe00007812 */ /* 0x000fca00078ec0ff */
[----:B------:R-:W-:Y:S01]  /*05b0*/  IMAD.IADD R0, R5, 0x1, -R0 ;  /* 0x0000000105007824 */ /* 0x000fe200078e0a00 */
[----:B0-----:R-:W-:-:S04]  /*05c0*/  R2UR UR4, R8 ;  /* 0x00000000080472ca */ /* 0x001fc800000e0000 */
[----:B------:R-:W-:Y:S01]  /*05d0*/  ISETP.NE.AND P2, PT, R0, R3, PT ;  /* 0x000000030000720c */ /* 0x000fe20003f45270 */
[----:B------:R-:W-:-:S05]  /*05e0*/  IMAD.SHL.U32 R0, R5, 0x4, RZ ;  /* 0x0000000405007824 */ /* 0x000fca00078e00ff */
[----:B------:R-:W-:-:S04]  /*05f0*/  LOP3.LUT R5, R5, 0xc, R0, 0x78, !PT ;  /* 0x0000000c05057812 */ /* 0x000fc800078e7800 */
[C---:B------:R-:W-:Y:S01]  /*0600*/  ISETP.LT.U32.AND P0, PT, R5.reuse, 0x2, !P0 ;  /* 0x000000020500780c */ /* 0x040fe20004701070 */
[----:B------:R-:W-:Y:S01]  /*0610*/  UIADD3 UR5, -UR4, URZ, URZ ;  /* 0x0000003f04057290 */ /* 0x000fe2000fffe13f */
[----:B-----5:R-:W-:Y:S02]  /*0620*/  ISETP.EQ.U32.AND P1, PT, R2, 0x1, PT ;  /* 0x000000010200780c */ /* 0x020fe40003f22070 */
[----:B------:R-:W-:Y:S01]  /*0630*/  ULDC UR4, c[0x0][0x148] ;  /* 0x0000520000047ab9 */ /* 0x000fe20000000800 */
[----:B------:R-:W-:Y:S01]  /*0640*/  @P2 LEA.HI R0, R5, R5, RZ, 0x1 ;  /* 0x0000000505002211 */ /* 0x000fe200078f08ff */
[----:B------:R-:W-:Y:S01]  /*0650*/  UIMAD UR4, UR4, UR5, UR14 ;  /* 0x00000005040472a4 */ /* 0x000fe2000f8e020e */
[----:B------:R-:W-:Y:S02]  /*0660*/  SEL R3, RZ, 0x1, !P0 ;  /* 0x00000001ff037807 */ /* 0x000fe40004000000 */
[----:B------:R-:W-:-:S04]  /*0670*/  @P2 SHF.R.S32.HI R0, RZ, 0x1, R0 ;  /* 0x00000001ff002819 */ /* 0x000fc80000011400 */
[----:B------:R-:W-:-:S04]  /*0680*/  @P2 ISETP.NE.AND P3, PT, R0, UR4, PT ;  /* 0x0000000400002c0c */ /* 0x000fc8000bf65270 */
[----:B------:R-:W-:-:S04]  /*0690*/  @P2 SEL R4, RZ, 0x1, P3 ;  /* 0x00000001ff042807 */ /* 0x000fc80001800000 */
[----:B------:R-:W-:Y:S01]  /*06a0*/  LOP3.LUT R4, R4, R3, RZ, 0xc0, !PT ;  /* 0x0000000304047212 */ /* 0x000fe200078ec0ff */
[----:B------:R-:W-:Y:S06]  /*06b0*/  @!P1 BRA `(.L_x_3) ;  /* 0x0000000000089947 */ /* 0x000fec0003800000 */
[----:B-1234-:R-:W-:Y:S01]  /*06c0*/  UCGABAR_ARV ;  /* 0x00000000000079c7 */ /* 0x01efe20008000000 */
[----:B------:R-:W-:Y:S05]  /*06d0*/  BRA `(.L_x_4) ;  /* 0x0000000000047947 */ /* 0x000fea0003800000 */
.L_x_3:
[----:B-1234-:R-:W-:Y:S01]  /*06e0*/  NOP ;  /* 0x0000000000007918 */ /* 0x01efe20000000000 */
.L_x_4:
[----:B------:R-:W-:Y:S01]  /*06f0*/  ULDC.64 UR4, c[0x0][0x598] ;  /* 0x0001660000047ab9 */ /* 0x000fe20000000a00 */
[----:B------:R-:W-:Y:S01]  /*0700*/  ULDC.64 UR24, c[0x0][0x208] ;  /* 0x0000820000187ab9 */ /* 0x000fe20000000a00 */
[----:B------:R-:W-:-:S04]  /*0710*/  ISETP.NE.U32.AND P0, PT, RZ, UR4, PT ;  /* 0x00000004ff007c0c */ /* 0x000fc8000bf05070 */
[----:B------:R-:W-:-:S13]  /*0720*/  ISETP.NE.AND.EX P0, PT, RZ, UR5, PT, P0 ;  /* 0x00000005ff007c0c */ /* 0x000fda000bf05300 */
[----:B------:R-:W-:Y:S05]  /*0730*/  @!P0 BRA `(.L_x_5) ;  /* 0x0000000000208947 */ /* 0x000fea0003800000 */
[----:B------:R-:W0:Y:S02]  /*0740*/  LDC.64 R2, c[0x0][0x598] ;  /* 0x00016600ff027b82 */ /* 0x000e240000000a00 */
[----:B0-----:R-:W2:Y:S02]  /*0750*/  LDG.E.64 R2, desc[UR24][R2.64] ;  /* 0x0000001802027981 */ /* 0x001ea4000c1e1b00 */
[----:B--2---:R-:W-:-:S04]  /*0760*/  ISETP.NE.U32.AND P0, PT, R2, RZ, PT ;  /* 0x000000ff0200720c */ /* 0x004fc80003f05070 */
[----:B------:R-:W-:-:S13]  /*0770*/  ISETP.NE.AND.EX P0, PT, R3, RZ, PT, P0 ;  /* 0x000000ff0300720c */ /* 0x000fda0003f05300 */
[----:B------:R-:W-:Y:S05]  /*0780*/  @!P0 BRA `(.L_x_5) ;  /* 0x00000000000c8947 */ /* 0x000fea0003800000 */
[----:B------:R-:W2:Y:S02]  /*0790*/  LD.E R2, desc[UR24][R2.64] ;  /* 0x0000001802027980 */ /* 0x000ea4000c101900 */
[----:B--2---:R-:W-:Y:S01]  /*07a0*/  R2UR UR13, R2 ;  /* 0x00000000020d72ca */ /* 0x004fe200000e0000 */
[----:B------:R-:W-:-:S14]  /*07b0*/  BRA `(.L_x_6) ;  /* 0x0000000000247947 */ /* 0x000fdc0003800000 */
.L_x_5:
[----:B------:R-:W-:Y:S02]  /*07c0*/  ULDC.64 UR4, c[0x0][0x588] ;  /* 0x0001620000047ab9 */ /* 0x000fe40000000a00 */
[----:B------:R-:W-:-:S04]  /*07d0*/  ISETP.NE.U32.AND P0, PT, RZ, UR4, PT ;  /* 0x00000004ff007c0c */ /* 0x000fc8000bf05070 */
[----:B------:R-:W-:-:S13]  /*07e0*/  ISETP.NE.AND.EX P0, PT, RZ, UR5, PT, P0 ;  /* 0x00000005ff007c0c */ /* 0x000fda000bf05300 */
[----:B------:R-:W-:Y:S05]  /*07f0*/  @!P0 BRA `(.L_x_7) ;  /* 0x0000000000108947 */ /* 0x000fea0003800000 */
[----:B------:R-:W0:Y:S02]  /*0800*/  LDC.64 R2, c[0x0][0x588] ;  /* 0x00016200ff027b82 */ /* 0x000e240000000a00 */
[----:B0-----:R-:W2:Y:S02]  /*0810*/  LDG.E R2, desc[UR24][R2.64] ;  /* 0x0000001802027981 */ /* 0x001ea4000c1e1900 */
[----:B--2---:R-:W-:Y:S01]  /*0820*/  R2UR UR13, R2 ;  /* 0x00000000020d72ca */ /* 0x004fe200000e0000 */
[----:B------:R-:W-:-:S14]  /*0830*/  BRA `(.L_x_6) ;  /* 0x0000000000047947 */ /* 0x000fdc0003800000 */
.L_x_7:
[----:B------:R-:W-:-:S05]  /*0840*/  ULDC UR13, c[0x0][0x580] ;  /* 0x00016000000d7ab9 */ /* 0x000fca0000000800 */
.L_x_6:
[----:B------:R-:W-:Y:S02]  /*0850*/  ULDC.64 UR4, c[0x0][0x5a0] ;  /* 0x0001680000047ab9 */ /* 0x000fe40000000a00 */
        /* <DEDUP_REMOVED lines=11> */
.L_x_8:
        /* <DEDUP_REMOVED lines=8> */
.L_x_10:
[----:B------:R-:W-:-:S05]  /*0990*/  ULDC UR8, c[0x0][0x584] ;  /* 0x0001610000087ab9 */ /* 0x000fca0000000800 */
.L_x_9:
[----:B------:R-:W-:Y:S01]  /*09a0*/  ULDC UR4, c[0x0][0x4c0] ;  /* 0x0001300000047ab9 */ /* 0x000fe20000000800 */
[----:B------:R-:W0:Y:S01]  /*09b0*/  S2R R8, SR_CTAID.Y ;  /* 0x0000000000087919 */ /* 0x000e220000002600 */
[----:B------:R-:W-:Y:S01]  /*09c0*/  UIADD3 UR4, UR4, 0x7f, URZ ;  /* 0x0000007f04047890 */ /* 0x000fe2000fffe03f */
[----:B------:R-:W-:-:S03]  /*09d0*/  ULDC UR15, c[0x0][0x4c4] ;  /* 0x00013100000f7ab9 */ /* 0x000fc60000000800 */
[----:B------:R-:W-:Y:S01]  /*09e0*/  USHF.R.S32.HI UR5, URZ, 0x1f, UR4 ;  /* 0x0000001f3f057899 */ /* 0x000fe20008011404 */
[----:B------:R-:W-:-:S03]  /*09f0*/  IMAD.U32 R10, RZ, RZ, UR15 ;  /* 0x0000000fff0a7e24 */ /* 0x000fc6000f8e00ff */
[----:B------:R-:W-:Y:S02]  /*0a00*/  ULEA.HI UR5, UR5, UR4, URZ, 0x7 ;  /* 0x0000000405057291 */ /* 0x000fe4000f8f383f */
[----:B------:R-:W-:Y:S01]  /*0a10*/  IABS R10, R10 ;  /* 0x0000000a000a7213 */ /* 0x000fe20000000000 */
[----:B------:R-:W-:Y:S01]  /*0a20*/  UMOV UR4, URZ ;  /* 0x0000003f00047c82 */ /* 0x000fe20008000000 */
[----:B------:R-:W-:Y:S02]  /*0a30*/  USHF.R.S32.HI UR10, URZ, 0x7, UR5 ;  /* 0x000000073f0a7899 */ /* 0x000fe40008011405 */
[----:B------:R-:W-:-:S04]  /*0a40*/  R2UR UR17, R10 ;  /* 0x000000000a1172ca */ /* 0x000fc800000e0000 */
[----:B------:R-:W-:-:S05]  /*0a50*/  IMAD.U32 R3, RZ, RZ, UR10 ;  /* 0x0000000aff037e24 */ /* 0x000fca000f8e00ff */
[-C--:B------:R-:W-:Y:S02]  /*0a60*/  IABS R0, R3.reuse ;  /* 0x0000000300007213 */ /* 0x080fe40000000000 */
[----:B------:R-:W-:Y:S02]  /*0a70*/  IABS R3, R3 ;  /* 0x0000000300037213 */ /* 0x000fe40000000000 */
[----:B------:R-:W-:-:S13]  /*0a80*/  R2UR UR16, R0 ;  /* 0x00000000001072ca */ /* 0x000fda00000e0000 */
[----:B------:R-:W1:Y:S08]  /*0a90*/  I2F.RP R0, UR16 ;  /* 0x0000001000007d06 */ /* 0x000e700008209400 */
[----:B-1----:R-:W1:Y:S02]  /*0aa0*/  MUFU.RCP R0, R0 ;  /* 0x0000000000007308 */ /* 0x002e640000001000 */
[----:B-1----:R-:W-:Y:S01]  /*0ab0*/  VIADD R2, R0, 0xffffffe ;  /* 0x0ffffffe00027836 */ /* 0x002fe20000000000 */
[----:B0-----:R-:W-:-:S04]  /*0ac0*/  IABS R0, R8 ;  /* 0x0000000800007213 */ /* 0x001fc80000000000 */
[----:B------:R-:W-:Y:S01]  /*0ad0*/  R2UR UR11, R0 ;  /* 0x00000000000b72ca */ /* 0x000fe200000e0000 */
[----:B------:R-:W0:Y:S08]  /*0ae0*/  F2I.FTZ.U32.TRUNC.NTZ R2, R2 ;  /* 0x0000000200027305 */ /* 0x000e30000021f000 */
[----:B------:R-:W1:Y:S01]  /*0af0*/  I2F.RP R0, UR17 ;  /* 0x0000001100007d06 */ /* 0x000e620008209400 */
[----:B0-----:R-:W-:Y:S01]  /*0b00*/  R2UR UR5, R2 ;  /* 0x00000000020572ca */ /* 0x001fe200000e0000 */
[----:B------:R-:W-:-:S06]  /*0b10*/  IMAD.MOV R2, RZ, RZ, -R3 ;  /* 0x000000ffff027224 */ /* 0x000fcc00078e0a03 */
[----:B-1----:R-:W0:Y:S06]  /*0b20*/  MUFU.RCP R0, R0 ;  /* 0x0000000000007308 */ /* 0x002e2c0000001000 */
[----:B------:R-:W-:-:S04]  /*0b30*/  UIADD3 UR7, URZ, -UR5, URZ ;  /* 0x800000053f077290 */ /* 0x000fc8000fffe03f */
[----:B------:R-:W-:-:S04]  /*0b40*/  UIMAD UR7, UR7, UR16, URZ ;  /* 0x00000010070772a4 */ /* 0x000fc8000f8e023f */
[----:B------:R-:W-:-:S03]  /*0b50*/  UIMAD.WIDE.U32 UR4, UR5, UR7, UR4 ;  /* 0x00000007050472a5 */ /* 0x000fc6000f8e0004 */
[----:B------:R-:W-:Y:S01]  /*0b60*/  R2UR UR7, R2 ;  /* 0x00000000020772ca */ /* 0x000fe200000e0000 */
[----:B------:R-:W-:Y:S01]  /*0b70*/  UIMAD.WIDE.U32 UR4, UR5, UR11, URZ ;  /* 0x0000000b050472a5 */ /* 0x000fe2000f8e003f */
[----:B0-----:R-:W-:-:S06]  /*0b80*/  VIADD R2, R0, 0xffffffe ;  /* 0x0ffffffe00027836 */ /* 0x001fcc0000000000 */
[----:B------:R-:W0:Y:S05]  /*0b90*/  F2I.FTZ.U32.TRUNC.NTZ R2, R2 ;  /* 0x0000000200027305 */ /* 0x000e2a000021f000 */
[----:B------:R-:W-:-:S04]  /*0ba0*/  UIMAD UR4, UR5, UR7, UR11 ;  /* 0x00000007050472a4 */ /* 0x000fc8000f8e020b */
[----:B------:R-:W-:-:S11]  /*0bb0*/  UISETP.GT.U32.AND UP1, UPT, UR16, UR4, UPT ;  /* 0x000000041000728c */ /* 0x000fd6000bf24070 */
[----:B------:R-:W-:Y:S02]  /*0bc0*/  @!UP1 UIADD3 UR4, UR4, -UR16, URZ ;  /* 0x8000001004049290 */ /* 0x000fe4000fffe03f */
[----:B------:R-:W-:Y:S02]  /*0bd0*/  @!UP1 UIADD3 UR5, UR5, 0x1, URZ ;  /* 0x0000000105059890 */ /* 0x000fe4000fffe03f */
[----:B------:R-:W-:Y:S02]  /*0be0*/  UISETP.GE.U32.AND UP0, UPT, UR4, UR16, UPT ;  /* 0x000000100400728c */ /* 0x000fe4000bf06070 */
[----:B------:R-:W-:-:S04]  /*0bf0*/  ULOP3.LUT UR4, UR14, UR10, URZ, 0x3c, !UPT ;  /* 0x0000000a0e047292 */ /* 0x000fc8000f8e3c3f */
[----:B------:R-:W-:-:S03]  /*0c00*/  UISETP.GE.AND UP1, UPT, UR4, URZ, UPT ;  /* 0x0000003f0400728c */ /* 0x000fc6000bf26270 */
[----:B------:R-:W-:Y:S02]  /*0c10*/  UMOV UR4, URZ ;  /* 0x0000003f00047c82 */ /* 0x000fe40008000000 */
[----:B------:R-:W-:Y:S02]  /*0c20*/  @UP0 UIADD3 UR5, UR5, 0x1, URZ ;  /* 0x0000000105050890 */ /* 0x000fe4000fffe03f */
[----:B------:R-:W-:-:S05]  /*0c30*/  UISETP.NE.AND UP0, UPT, UR10, URZ, UPT ;  /* 0x0000003f0a00728c */ /* 0x000fca000bf05270 */
[----:B------:R-:W-:Y:S01]  /*0c40*/  UMOV UR16, UR5 ;  /* 0x0000000500107c82 */ /* 0x000fe20008000000 */
[----:B0-----:R-:W-:Y:S01]  /*0c50*/  R2UR UR5, R2 ;  /* 0x00000000020572ca */ /* 0x001fe200000e0000 */
[----:B------:R-:W-:-:S04]  /*0c60*/  @!UP1 UIADD3 UR16, -UR16, URZ, URZ ;  /* 0x0000003f10109290 */ /* 0x000fc8000fffe13f */
[----:B------:R-:W-:-:S06]  /*0c70*/  @!UP0 ULOP3.LUT UR16, URZ, UR10, URZ, 0x33, !UPT ;  /* 0x0000000a3f108292 */ /* 0x000fcc000f8e333f */
[----:B------:R-:W-:Y:S02]  /*0c80*/  IMAD.U32 R0, RZ, RZ, UR16 ;  /* 0x00000010ff007e24 */ /* 0x000fe4000f8e00ff */
[----:B------:R-:W-:-:S03]  /*0c90*/  UIADD3 UR7, URZ, -UR5, URZ ;  /* 0x800000053f077290 */ /* 0x000fc6000fffe03f */
[----:B------:R-:W-:Y:S01]  /*0ca0*/  IABS R0, R0 ;  /* 0x0000000000007213 */ /* 0x000fe20000000000 */
[----:B------:R-:W-:-:S03]  /*0cb0*/  UIMAD UR7, UR7, UR17, URZ ;  /* 0x00000011070772a4 */ /* 0x000fc6000f8e023f */
[----:B------:R-:W-:Y:S01]  /*0cc0*/  R2UR UR11, R0 ;  /* 0x00000000000b72ca */ /* 0x000fe200000e0000 */
[----:B------:R-:W-:-:S12]  /*0cd0*/  UIMAD.WIDE.U32 UR4, UR5, UR7, UR4 ;  /* 0x00000007050472a5 */ /* 0x000fd8000f8e0004 */
[----:B------:R-:W-:-:S04]  /*0ce0*/  UIMAD.WIDE.U32 UR4, UR5, UR11, URZ ;  /* 0x0000000b050472a5 */ /* 0x000fc8000f8e003f */
[----:B------:R-:W-:-:S04]  /*0cf0*/  UIADD3 UR4, -UR5, URZ, URZ ;  /* 0x0000003f05047290 */ /* 0x000fc8000fffe13f */
[----:B------:R-:W-:-:S04]  /*0d00*/  UIMAD UR4, UR17, UR4, UR11 ;  /* 0x00000004110472a4 */ /* 0x000fc8000f8e020b */
[----:B------:R-:W-:-:S11]  /*0d10*/  UISETP.GT.U32.AND UP1, UPT, UR17, UR4, UPT ;  /* 0x000000041100728c */ /* 0x000fd6000bf24070 */
[----:B------:R-:W-:Y:S02]  /*0d20*/  @!UP1 UIADD3 UR4, UR4, -UR17, URZ ;  /* 0x8000001104049290 */ /* 0x000fe4000fffe03f */
[----:B------:R-:W-:Y:S02]  /*0d30*/  @!UP1 UIADD3 UR5, UR5, 0x1, URZ ;  /* 0x0000000105059890 */ /* 0x000fe4000fffe03f */
[----:B------:R-:W-:Y:S02]  /*0d40*/  UISETP.GE.U32.AND UP0, UPT, UR4, UR17, UPT ;  /* 0x000000110400728c */ /* 0x000fe4000bf06070 */
[----:B------:R-:W-:-:S04]  /*0d50*/  ULOP3.LUT UR4, UR16, UR15, URZ, 0x3c, !UPT ;  /* 0x0000000f10047292 */ /* 0x000fc8000f8e3c3f */
[----:B------:R-:W-:Y:S02]  /*0d60*/  UISETP.GE.AND UP1, UPT, UR4, URZ, UPT ;  /* 0x0000003f0400728c */ /* 0x000fe4000bf26270 */
[----:B------:R-:W-:-:S03]  /*0d70*/  UIADD3 UR4, -UR16, URZ, URZ ;  /* 0x0000003f10047290 */ /* 0x000fc6000fffe13f */
[----:B------:R-:W-:Y:S02]  /*0d80*/  @UP0 UIADD3 UR5, UR5, 0x1, URZ ;  /* 0x0000000105050890 */ /* 0x000fe4000fffe03f */
[----:B------:R-:W-:Y:S02]  /*0d90*/  UISETP.NE.AND UP0, UPT, UR15, URZ, UPT ;  /* 0x0000003f0f00728c */ /* 0x000fe4000bf05270 */
[----:B------:R-:W-:-:S03]  /*0da0*/  UIMAD UR14, UR10, UR4, UR14 ;  /* 0x000000040a0e72a4 */ /* 0x000fc6000f8e020e */
[----:B------:R-:W-:Y:S02]  /*0db0*/  UMOV UR7, UR5 ;  /* 0x0000000500077c82 */ /* 0x000fe40008000000 */
[----:B------:R-:W-:-:S04]  /*0dc0*/  @!UP1 UIADD3 UR7, -UR7, URZ, URZ ;  /* 0x0000003f07079290 */ /* 0x000fc8000fffe13f */
[----:B------:R-:W-:-:S04]  /*0dd0*/  @!UP0 ULOP3.LUT UR7, URZ, UR15, URZ, 0x33, !UPT ;  /* 0x0000000f3f078292 */ /* 0x000fc8000f8e333f */
[----:B------:R-:W-:-:S04]  /*0de0*/  UIADD3 UR5, -UR7, URZ, URZ ;  /* 0x0000003f07057290 */ /* 0x000fc8000fffe13f */
[----:B------:R-:W-:Y:S01]  /*0df0*/  UIMAD UR15, UR15, UR5, UR16 ;  /* 0x000000050f0f72a4 */ /* 0x000fe2000f8e0210 */
[----:B------:R-:W-:Y:S11]  /*0e00*/  @!P1 BRA `(.L_x_11) ;  /* 0x00000000000c9947 */ /* 0x000ff60003800000 */
[----:B------:R-:W-:Y:S01]  /*0e10*/  UCGABAR_WAIT ;  /* 0x0000000000007dc7 */ /* 0x000fe20008000000 */
[----:B------:R-:W-:Y:S01]  /*0e20*/  CCTL.IVALL ;  /* 0x00000000ff00798f */ /* 0x000fe20002000000 */
[----:B------:R-:W-:Y:S05]  /*0e30*/  BRA `(.L_x_12) ;  /* 0x0000000000047947 */ /* 0x000fea0003800000 */
.L_x_11:
[----:B------:R-:W-:Y:S06]  /*0e40*/  BAR.SYNC.DEFER_BLOCKING 0x0 ;  /* 0x0000000000007b1d */ /* 0x000fec0000010000 */
.L_x_12:
[----:B------:R-:W-:Y:S01]  /*0e50*/  ULDC UR47, c[0x0][0x290] ;  /* 0x0000a400002f7ab9 */ /* 0x000fe20000000800 */
[----:B------:R-:W-:Y:S01]  /*0e60*/  ISETP.NE.AND P0, PT, RZ, UR12, PT ;  /* 0x0000000cff007c0c */ /* 0x000fe2000bf05270 */
[----:B------:R-:W-:-:S04]  /*0e70*/  UIADD3 UR4, UR47, 0x3f, URZ ;  /* 0x0000003f2f047890 */ /* 0x000fc8000fffe03f */
[----:B------:R-:W-:-:S04]  /*0e80*/  USHF.R.S32.HI UR5, URZ, 0x1f, UR4 ;  /* 0x0000001f3f057899 */ /* 0x000fc80008011404 */
[----:B------:R-:W-:-:S04]  /*0e90*/  ULEA.HI UR5, UR5, UR4, URZ, 0x6 ;  /* 0x0000000405057291 */ /* 0x000fc8000f8f303f */
[----:B------:R-:W-:Y:S01]  /*0ea0*/  USHF.R.S32.HI UR5, URZ, 0x6, UR5 ;  /* 0x000000063f057899 */ /* 0x000fe20008011405 */
[----:B------:R-:W-:Y:S11]  /*0eb0*/  @!P0 BRA `(.L_x_13) ;  /* 0x0000018400a48947 */ /* 0x000ff60003800000 */
[----:B------:R-:W-:-:S06]  /*0ec0*/  UISETP.NE.AND UP0, UPT, UR12, 0x1, UPT ;  /* 0x000000010c00788c */ /* 0x000fcc000bf05270 */
[----:B------:R-:W-:-:S13]  /*0ed0*/  PLOP3.LUT P0, PT, PT, PT, UP0, 0x80, 0x0 ;  /* 0x000000000000781c */ /* 0x000fda0003f0f008 */
[----:B------:R-:W-:Y:S05]  /*0ee0*/  @P0 EXIT ;  /* 0x000000000000094d */ /* 0x000fea0003800000 */
[----:B------:R0:W-:Y:S01]  /*0ef0*/  STL [R1], RZ ;  /* 0x000000ff01007387 */ /* 0x0001e20000100800 */
[----:B------:R-:W-:Y:S01]  /*0f00*/  UISETP.GE.AND UP0, UPT, UR47, 0x1, UPT ;  /* 0x000000012f00788c */ /* 0x000fe2000bf06270 */
[----:B------:R-:W-:Y:S01]  /*0f10*/  CS2R R86, SRZ ;  /* 0x0000000000567805 */ /* 0x000fe2000001ff00 */
[----:B------:R-:W-:Y:S01]  /*0f20*/  UMOV UR4, URZ ;  /* 0x0000003f00047c82 */ /* 0x000fe20008000000 */
[----:B------:R0:W-:Y:S01]  /*0f30*/  STL [R1+0x4], RZ ;  /* 0x000004ff01007387 */ /* 0x0001e20000100800 */
[----:B------:R-:W-:Y:S02]  /*0f40*/  CS2R R152, SRZ ;  /* 0x0000000000987805 */ /* 0x000fe4000001ff00 */
[----:B------:R-:W-:Y:S02]  /*0f50*/  CS2R R154, SRZ ;  /* 0x00000000009a7805 */ /* 0x000fe4000001ff00 */
[----:B------:R-:W-:Y:S01]  /*0f60*/  PLOP3.LUT P0, PT, PT, PT, UP0, 0x80, 0x0 ;  /* 0x000000000000781c */ /* 0x000fe20003f0f008 */
[----:B------:R0:W-:Y:S01]  /*0f70*/  STL [R1+0x8], RZ ;  /* 0x000008ff01007387 */ /* 0x0001e20000100800 */
[----:B------:R-:W-:-:S02]  /*0f80*/  CS2R R156, SRZ ;  /* 0x00000000009c7805 */ /* 0x000fc4000001ff00 */
[----:B------:R-:W-:Y:S02]  /*0f90*/  CS2R R158, SRZ ;  /* 0x00000000009e7805 */ /* 0x000fe4000001ff00 */
[----:B------:R-:W-:Y:S01]  /*0fa0*/  CS2R R160, SRZ ;  /* 0x0000000000a07805 */ /* 0x000fe2000001ff00 */
[----:B------:R0:W-:Y:S01]  /*0fb0*/  STL [R1+0xc], RZ ;  /* 0x00000cff01007387 */ /* 0x0001e20000100800 */
[----:B------:R-:W-:Y:S02]  /*0fc0*/  CS2R R162, SRZ ;  /* 0x0000000000a27805 */ /* 0x000fe4000001ff00 */
[----:B------:R-:W-:Y:S02]  /*0fd0*/  CS2R R164, SRZ ;  /* 0x0000000000a47805 */ /* 0x000fe4000001ff00 */
[----:B------:R-:W-:Y:S01]  /*0fe0*/  CS2R R166, SRZ ;  /* 0x0000000000a67805 */ /* 0x000fe2000001ff00 */
        /* <DEDUP_REMOVED lines=116> */
[----:B------:R0:W-:Y:S04]  /*1730*/  STL [R1+0x84], RZ ;  /* 0x000084ff01007387 */ /* 0x0001e80000100800 */
        /* <DEDUP_REMOVED lines=29> */
[----:B------:R0:W-:Y:S01]  /*1910*/  STL [R1+0xfc], RZ ;  /* 0x0000fcff01007387 */ /* 0x0001e20000100800 */
[----:B------:R-:W-:Y:S05]  /*1920*/  @!P0 BRA `(.L_x_14) ;  /* 0x0000002000e08947 */ /* 0x000fea0003800000 */
[----:B------:R-:W-:-:S04]  /*1930*/  ULOP3.LUT UR4, UR6, 0x1, URZ, 0xfc, !UPT ;  /* 0x0000000106047892 */ /* 0x000fc8000f8efc3f */
[----:B------:R-:W-:-:S06]  /*1940*/  UISETP.NE.AND UP0, UPT, UR4, 0x3, UPT ;  /* 0x000000030400788c */ /* 0x000fcc000bf05270 */
[----:B------:R-:W-:-:S13]  /*1950*/  PLOP3.LUT P0, PT, PT, PT, UP0, 0x80, 0x0 ;  /* 0x000000000000781c */ /* 0x000fda0003f0f008 */
[----:B------:R-:W-:Y:S05]  /*1960*/  @!P0 BRA `(.L_x_15) ;  /* 0x0000000000048947 */ /* 0x000fea0003800000 */
[----:B------:R-:W-:Y:S01]  /*1970*/  BPT.TRAP 0x1 ;  /* 0x000000040000795c */ /* 0x000fe20000300000 */
.L_x_15:
[----:B------:R-:W1:Y:S01]  /*1980*/  S2UR UR9, SR_CgaCtaId ;  /* 0x00000000000979c3 */ /* 0x000e620000008800 */
[----:B------:R-:W-:Y:S01]  /*1990*/  SHF.L.U32 R0, RZ, 0x1f, RZ ;  /* 0x0000001fff007819 */ /* 0x000fe200000006ff */
[----:B------:R-:W-:Y:S02]  /*19a0*/  UMOV UR4, 0x400 ;  /* 0x0000040000047882 */ /* 0x000fe40000000000 */
[----:B-1----:R-:W-:-:S12]  /*19b0*/  ULEA UR10, UR9, UR4, 0x18 ;  /* 0x00000004090a7291 */ /* 0x002fd8000f8ec03f */
.L_x_16:
[----:B-1----:R-:W-:-:S04]  /*19c0*/  IMAD.U32 R3, RZ, RZ, UR10 ;  /* 0x0000000aff037e24 */ /* 0x002fc8000f8e00ff */
[----:B------:R1:W2:Y:S03]  /*19d0*/  SYNCS.PHASECHK.TRANS64.TRYWAIT P0, [R3+URZ+0x30000], R0 ;  /* 0x03000000030075a7 */ /* 0x0002a6000800017f */
[----:B--2---:R-:W-:Y:S05]  /*19e0*/  @!P0 NANOSLEEP.SYNCS 0x989680 ;  /* 0x009896800000895d */ /* 0x004fea0003900000 */
[----:B------:R-:W2:Y:S02]  /*19f0*/  @!P0 SYNCS.PHASECHK.TRANS64 P0, [R3+URZ+0x30000], R0 ;  /* 0x03000000030085a7 */ /* 0x000ea4000800007f */
[----:B--2---:R-:W-:Y:S05]  /*1a00*/  @!P0 BRA `(.L_x_16) ;  /* 0xfffffffc00ec8947 */ /* 0x004fea000383ffff */
[----:B------:R-:W-:Y:S01]  /*1a10*/  UIADD3 UR4, UR10, 0x20000, URZ ;  /* 0x000200000a047890 */ /* 0x000fe2000fffe03f */
[----:B------:R-:W-:Y:S01]  /*1a20*/  WARPGROUP.ARRIVE ;  /* 0x00000000000079c5 */ /* 0x000fe20000000000 */
[----:B------:R-:W-:Y:S01]  /*1a30*/  UMOV UR17, 0x40000040 ;  /* 0x4000004000117882 */ /* 0x000fe20000000000 */
[----:B------:R-:W-:Y:S01]  /*1a40*/  UMOV UR19, 0x40000040 ;  /* 0x4000004000137882 */ /* 0x000fe20000000000 */
[----:B------:R-:W-:Y:S01]  /*1a50*/  USHF.R.U32.HI UR9, URZ, 0x4, UR4 ;  /* 0x000000043f097899 */ /* 0x000fe20008011604 */
[----:B------:R2:W-:Y:S01]  /*1a60*/  STL [R1+0x174], R5 ;  /* 0x0001740501007387 */ /* 0x0005e20000100800 */
[----:B------:R-:W-:Y:S02]  /*1a70*/  USHF.R.U32.HI UR4, URZ, 0x4, UR10 ;  /* 0x000000043f047899 */ /* 0x000fe4000801160a */
[----:B------:R-:W-:Y:S01]  /*1a80*/  ULOP3.LUT UR9, UR9, 0x3fff, URZ, 0xc0, !UPT ;  /* 0x00003fff09097892 */ /* 0x000fe2000f8ec03f */
[----:B------:R3:W-:Y:S01]  /*1a90*/  STL [R1+0x170], R4 ;  /* 0x0001700401007387 */ /* 0x0007e20000100800 */
[----:B------:R-:W-:-:S02]  /*1aa0*/  ULOP3.LUT UR4, UR4, 0x3fff, URZ, 0xc0, !UPT ;  /* 0x00003fff04047892 */ /* 0x000fc4000f8ec03f */
[----:B------:R-:W-:-:S05]  /*1ab0*/  ULOP3.LUT UR10, UR9, 0x2000000, URZ, 0xfc, !UPT ;  /* 0x02000000090a7892 */ /* 0x000fca000f8efc3f */
[----:B------:R-:W-:Y:S02]  /*1ac0*/  UMOV UR16, UR4 ;  /* 0x0000000400107c82 */ /* 0x000fe40008000000 */
[----:B------:R-:W-:Y:S02]  /*1ad0*/  UMOV UR18, UR10 ;  /* 0x0000000a00127c82 */ /* 0x000fe40008000000 */
[----:B------:R-:W-:Y:S01]  /*1ae0*/  HGMMA.64x128x16.F32.BF16 R68, gdesc[UR16].tnspA.tnspB, RZ, !UPT, gsb0 ;  /* 0x61e00000104479f0 */ /* 0x000fe2000c0018ff */
[----:B------:R-:W-:Y:S01]  /*1af0*/  UIADD3 UR16, UR4, 0x200, URZ ;  /* 0x0000020004107890 */ /* 0x000fe2000fffe03f */
[----:B------:R-:W-:Y:S01]  /*1b00*/  UMOV UR17, 0x40000040 ;  /* 0x4000004000117882 */ /* 0x000fe20000000000 */
[----:B------:R-:W-:Y:S02]  /*1b10*/  WARPGROUP.DEPBAR.LE gsb0, 0x0 ;  /* 0x00008000000079c5 */ /* 0x000fe40000010000 */
[----:B------:R-:W-:Y:S01]  /*1b20*/  WARPGROUP.ARRIVE ;  /* 0x00000000000079c5 */ /* 0x000fe20000000000 */
[----:B------:R-:W-:-:S02]  /*1b30*/  IMAD.MOV.U32 R44, RZ, RZ, R88 ;  /* 0x000000ffff2c7224 */ /* 0x000fc400078e0058 */
[----:B------:R-:W-:Y:S02]  /*1b40*/  IMAD.MOV.U32 R43, RZ, RZ, R89 ;  /* 0x000000ffff2b7224 */ /* 0x000fe400078e0059 */
[----:B------:R-:W-:Y:S02]  /*1b50*/  IMAD.MOV.U32 R42, RZ, RZ, R90 ;  /* 0x000000ffff2a7224 */ /* 0x000fe400078e005a */
[----:B------:R-:W-:Y:S01]  /*1b60*/  HGMMA.64x128x16.F32.BF16 R152, gdesc[UR16].tnspA.tnspB, RZ, !UPT, gsb0 ;  /* 0x61e00000109879f0 */ /* 0x000fe2000c0018ff */
[----:B------:R-:W-:Y:S01]  /*1b70*/  UIADD3 UR16, UR4, 0x400, URZ ;  /* 0x0000040004107890 */ /* 0x000fe2000fffe03f */
[----:B------:R-:W-:Y:S01]  /*1b80*/  IMAD.MOV.U32 R41, RZ, RZ, R91 ;  /* 0x000000ffff297224 */ /* 0x000fe200078e005b */
[----:B------:R-:W-:Y:S01]  /*1b90*/  UMOV UR17, 0x40000040 ;  /* 0x4000004000117882 */ /* 0x000fe20000000000 */
[----:B------:R-:W-:Y:S02]  /*1ba0*/  IMAD.MOV.U32 R40, RZ, RZ, R92 ;  /* 0x000000ffff287224 */ /* 0x000fe400078e005c */
[----:B------:R-:W-:-:S02]  /*1bb0*/  IMAD.MOV.U32 R39, RZ, RZ, R93 ;  /* 0x000000ffff277224 */ /* 0x000fc400078e005d */
[----:B------:R-:W-:Y:S02]  /*1bc0*/  IMAD.MOV.U32 R38, RZ, RZ, R94 ;  /* 0x000000ffff267224 */ /* 0x000fe400078e005e */
[----:B------:R-:W-:Y:S02]  /*1bd0*/  IMAD.MOV.U32 R37, RZ, RZ, R95 ;  /* 0x000000ffff257224 */ /* 0x000fe400078e005f */
[----:B------:R-:W-:Y:S02]  /*1be0*/  IMAD.MOV.U32 R36, RZ, RZ, R96 ;  /* 0x000000ffff247224 */ /* 0x000fe400078e0060 */
[----:B------:R-:W-:Y:S02]  /*1bf0*/  IMAD.MOV.U32 R35, RZ, RZ, R97 ;  /* 0x000000ffff237224 */ /* 0x000fe400078e0061 */
        /* <DEDUP_REMOVED lines=14> */
[----:B------:R-:W-:Y:S01]  /*1ce0*/  IMAD.MOV.U32 R20, RZ, RZ, R112 ;  /* 0x000000ffff147224 */ /* 0x000fe200078e0070 */
[----:B------:R-:W-:Y:S01]  /*1cf0*/  MOV R230, R22 ;  /* 0x0000001600e67202 */ /* 0x000fe20000000f00 */
        /* <DEDUP_REMOVED lines=14> */
[----:B--2---:R-:W-:Y:S02]  /*1de0*/  IMAD.MOV.U32 R5, RZ, RZ, R127 ;  /* 0x000000ffff057224 */ /* 0x004fe400078e007f */
[----:B---3--:R-:W-:Y:S02]  /*1df0*/  IMAD.MOV.U32 R4, RZ, RZ, R128 ;  /* 0x000000ffff047224 */ /* 0x008fe400078e0080 */
[----:B-1----:R-:W-:-:S02]  /*1e00*/  IMAD.MOV.U32 R3, RZ, RZ, R129 ;  /* 0x000000ffff037224 */ /* 0x002fc400078e0081 */
        /* <DEDUP_REMOVED lines=26> */
[----:B------:R-:W-:Y:S01]  /*1fb0*/  IMAD.MOV.U32 R220, RZ, RZ, R32 ;  /* 0x000000ffffdc7224 */ /* 0x000fe200078e0020 */
[----:B------:R-:W-:Y:S02]  /*1fc0*/  WARPGROUP.DEPBAR.LE gsb0, 0x0 ;  /* 0x00008000000079c5 */ /* 0x000fe40000010000 */
[----:B------:R-:W-:Y:S01]  /*1fd0*/  WARPGROUP.ARRIVE ;  /* 0x00000000000079c5 */ /* 0x000fe20000000000 */
[----:B------:R1:W-:Y:S01]  /*1fe0*/  STL.64 [R1+0x2e0], R214 ;  /* 0x0002e0d601007387 */ /* 0x0003e20000100a00 */
[----:B------:R-:W-:Y:S02]  /*1ff0*/  IMAD.MOV.U32 R221, RZ, RZ, R31 ;  /* 0x000000ffffdd7224 */ /* 0x000fe400078e001f */
[----:B------:R-:W-:Y:S01]  /*2000*/  IMAD.MOV.U32 R222, RZ, RZ, R30 ;  /* 0x000000ffffde7224 */ /* 0x000fe200078e001e */
[----:B------:R2:W-:Y:S01]  /*2010*/  STL.64 [R1+0x2d8], R212 ;  /* 0x0002d8d401007387 */ /* 0x0005e20000100a00 */
[----:B------:R-:W-:Y:S01]  /*2020*/  HGMMA.64x128x16.F32.BF16 R88, gdesc[UR16].tnspA.tnspB, RZ, !UPT, gsb0 ;  /* 0x61e00000105879f0 */ /* 0x000fe2000c0018ff */
[----:B------:R-:W-:Y:S01]  /*2030*/  UIADD3 UR16, UR4, 0x600, URZ ;  /* 0x0000060004107890 */ /* 0x000fe2000fffe03f */
[----:B------:R-:W-:Y:S01]  /*2040*/  IMAD.MOV.U32 R223, RZ, RZ, R29 ;  /* 0x000000ffffdf7224 */ /* 0x000fe200078e001d */
[----:B------:R3:W-:Y:S01]  /*2050*/  STL.64 [R1+0x2d0], R210 ;  /* 0x0002d0d201007387 */ /* 0x0007e20000100a00 */
[----:B------:R-:W-:Y:S01]  /*2060*/  IMAD.MOV.U32 R224, RZ, RZ, R28 ;  /* 0x000000ffffe07224 */ /* 0x000fe200078e001c */
[----:B------:R-:W-:Y:S01]  /*2070*/  UMOV UR17, 0x40000040 ;  /* 0x4000004000117882 */ /* 0x000fe20000000000 */
[----:B------:R-:W-:Y:S01]  /*2080*/  IMAD.MOV.U32 R225, RZ, RZ, R27 ;  /* 0x000000ffffe17224 */ /* 0x000fe200078e001b */
[----:B------:R4:W-:Y:S01]  /*2090*/  STL.64 [R1+0x2c8], R208 ;  /* 0x0002c8d001007387 */ /* 0x0009e20000100a00 */
[----:B-1----:R-:W-:-:S02]  /*20a0*/  IMAD.MOV.U32 R214, RZ, RZ, R38 ;  /* 0x000000ffffd67224 */ /* 0x002fc400078e0026 */
[----:B------:R-:W-:Y:S01]  /*20b0*/  IMAD.MOV.U32 R215, RZ, RZ, R37 ;  /* 0x000000ffffd77224 */ /* 0x000fe200078e0025 */
[----:B------:R1:W-:Y:S01]  /*20c0*/  STL.64 [R1+0x2c0], R206 ;  /* 0x0002c0ce01007387 */ /* 0x0003e20000100a00 */
[----:B--2---:R-:W-:Y:S02]  /*20d0*/  IMAD.MOV.U32 R212, RZ, RZ, R40 ;  /* 0x000000ffffd47224 */ /* 0x004fe400078e0028 */
[----:B------:R-:W-:Y:S01]  /*20e0*/  IMAD.MOV.U32 R213, RZ, RZ, R39 ;  /* 0x000000ffffd57224 */ /* 0x000fe200078e0027 */
[----:B------:R2:W-:Y:S01]  /*20f0*/  STL.64 [R1+0x2b8], R204 ;  /* 0x0002b8cc01007387 */ /* 0x0005e20000100a00 */
[----:B---3--:R-:W-:Y:S02]  /*2100*/  IMAD.MOV.U32 R210, RZ, RZ, R42 ;  /* 0x000000ffffd27224 */ /* 0x008fe400078e002a */
[----:B------:R-:W-:Y:S01]  /*2110*/  IMAD.MOV.U32 R211, RZ, RZ, R41 ;  /* 0x000000ffffd37224 */ /* 0x000fe200078e0029 */
[----:B------:R3:W-:Y:S01]  /*2120*/  STL.64 [R1+0x2b0], R202 ;  /* 0x0002b0ca01007387 */ /* 0x0007e20000100a00 */
[----:B----4-:R-:W-:-:S02]  /*2130*/  IMAD.MOV.U32 R208, RZ, RZ, R44 ;  /* 0x000000ffffd07224 */ /* 0x010fc400078e002c */
[----:B------:R-:W-:Y:S01]  /*2140*/  IMAD.MOV.U32 R209, RZ, RZ, R43 ;  /* 0x000000ffffd17224 */ /* 0x000fe200078e002b */
[----:B------:R4:W-:Y:S01]  /*2150*/  STL.64 [R1+0x2a8], R200 ;  /* 0x0002a8c801007387 */ /* 0x0009e20000100a00 */
[----:B-1----:R-:W-:Y:S02]  /*2160*/  IMAD.MOV.U32 R206, RZ, RZ, R46 ;  /* 0x000000ffffce7224 */ /* 0x002fe400078e002e */
[----:B------:R-:W-:Y:S01]  /*2170*/  IMAD.MOV.U32 R207, RZ, RZ, R45 ;  /* 0x000000ffffcf7224 */ /* 0x000fe200078e002d */
[----:B------:R1:W-:Y:S01]  /*2180*/  STL.64 [R1+0x2a0], R198 ;  /* 0x0002a0c601007387 */ /* 0x0003e20000100a00 */
[----:B--2---:R-:W-:Y:S02]  /*2190*/  IMAD.MOV.U32 R204, RZ, RZ, R48 ;  /* 0x000000ffffcc7224 */ /* 0x004fe400078e0030 */
[----:B------:R-:W-:Y:S01]  /*21a0*/  IMAD.MOV.U32 R205, RZ, RZ, R47 ;  /* 0x000000ffffcd7224 */ /* 0x000fe200078e002f */
[----:B------:R2:W-:Y:S01]  /*21b0*/  STL.64 [R1+0x298], R196 ;  /* 0x000298c401007387 */ /* 0x0005e20000100a00 */
[----:B---3--:R-:W-:-:S02]  /*21c0*/  IMAD.MOV.U32 R202, RZ, RZ, R50 ;  /* 0x000000ffffca7224 */ /* 0x008fc400078e0032 */
[----:B------:R-:W-:Y:S01]  /*21d0*/  IMAD.MOV.U32 R203, RZ, RZ, R49 ;  /* 0x000000ffffcb7224 */ /* 0x000fe200078e0031 */
[----:B------:R3:W-:Y:S01]  /*21e0*/  STL.64 [R1+0x290], R194 ;  /* 0x000290c201007387 */ /* 0x0007e20000100a00 */
[----:B----4-:R-:W-:Y:S02]  /*21f0*/  IMAD.MOV.U32 R200, RZ, RZ, R52 ;  /* 0x000000ffffc87224 */ /* 0x010fe400078e0034 */
[----:B------:R-:W-:Y:S01]  /*2200*/  IMAD.MOV.U32 R201, RZ, RZ, R51 ;  /* 0x000000ffffc97224 */ /* 0x000fe200078e0033 */
[----:B------:R4:W-:Y:S01]  /*2210*/  STL.64 [R1+0x288], R192 ;  /* 0x000288c001007387 */ /* 0x0009e20000100a00 */
[----:B-1----:R-:W-:Y:S02]  /*2220*/  IMAD.MOV.U32 R198, RZ, RZ, R54 ;  /* 0x000000ffffc67224 */ /* 0x002fe400078e0036 */
[----:B------:R-:W-:Y:S01]  /*2230*/  IMAD.MOV.U32 R199, RZ, RZ, R53 ;  /* 0x000000ffffc77224 */ /* 0x000fe200078e0035 */
[----:B------:R1:W-:Y:S01]  /*2240*/  STL.64 [R1+0x280], R190 ;  /* 0x000280be01007387 */ /* 0x0003e20000100a00 */
[----:B--2---:R-:W-:-:S02]  /*2250*/  IMAD.MOV.U32 R196, RZ, RZ, R56 ;  /* 0x000000ffffc47224 */ /* 0x004fc400078e0038 */
[----:B------:R-:W-:Y:S01]  /*2260*/  IMAD.MOV.U32 R197, RZ, RZ, R55 ;  /* 0x000000ffffc57224 */ /* 0x000fe200078e0037 */
[----:B------:R2:W-:Y:S01]  /*2270*/  STL.64 [R1+0x278], R188 ;  /* 0x000278bc01007387 */ /* 0x0005e20000100a00 */
[----:B---3--:R-:W-:Y:S02]  /*2280*/  IMAD.MOV.U32 R194, RZ, RZ, R58 ;  /* 0x000000ffffc27224 */ /* 0x008fe400078e003a */
[----:B------:R-:W-:Y:S02]  /*2290*/  IMAD.MOV.U32 R195, RZ, RZ, R57 ;  /* 0x000000ffffc37224 */ /* 0x000fe400078e0039 */
[----:B----4-:R-:W-:Y:S02]  /*22a0*/  IMAD.MOV.U32 R192, RZ, RZ, R60 ;  /* 0x000000ffffc07224 */ /* 0x010fe400078e003c */
[----:B------:R-:W-:Y:S02]  /*22b0*/  IMAD.MOV.U32 R193, RZ, RZ, R59 ;  /* 0x000000ffffc17224 */ /* 0x000fe400078e003b */
[----:B-1----:R-:W-:-:S02]  /*22c0*/  IMAD.MOV.U32 R190, RZ, RZ, R62 ;  /* 0x000000ffffbe7224 */ /* 0x002fc400078e003e */
[----:B------:R-:W-:Y:S02]  /*22d0*/  IMAD.MOV.U32 R191, RZ, RZ, R61 ;  /* 0x000000ffffbf7224 */ /* 0x000fe400078e003d */
[----:B--2---:R-:W-:Y:S02]  /*22e0*/  IMAD.MOV.U32 R188, RZ, RZ, R64 ;  /* 0x000000ffffbc7224 */ /* 0x004fe400078e0040 */
        /* <DEDUP_REMOVED lines=25> */
[----:B------:R-:W-:Y:S01]  /*2480*/  IMAD.MOV.U32 R251, RZ, RZ, R0 ;  /* 0x000000fffffb7224 */ /* 0x000fe200078e0000 */
[----:B------:R-:W-:Y:S02]  /*2490*/  WARPGROUP.DEPBAR.LE gsb0, 0x0 ;  /* 0x00008000000079c5 */ /* 0x000fe40000010000 */
[----:B------:R-:W-:-:S06]  /*24a0*/  WARPGROUP.ARRIVE ;  /* 0x00000000000079c5 */ /* 0x000fcc0000000000 */
[----:B------:R-:W-:Y:S01]  /*24b0*/  HGMMA.64x128x16.F32.BF16 R24, gdesc[UR16].tnspA.tnspB, RZ, !UPT, gsb0 ;  /* 0x61e00000101879f0 */ /* 0x000fe2000c0018ff */
[----:B------:R-:W-:Y:S02]  /*24c0*/  UIADD3 UR16, UR4, 0x80, URZ ;  /* 0x0000008004107890 */ /* 0x000fe4000fffe03f */
[----:B------:R-:W-:Y:S01]  /*24d0*/  UIADD3 UR18, UR10, 0x80, URZ ;  /* 0x000000800a127890 */ /* 0x000fe2000fffe03f */
[----:B------:R-:W-:Y:S01]  /*24e0*/  UMOV UR17, 0x40000040 ;  /* 0x4000004000117882 */ /* 0x000fe20000000000 */
[----:B------:R-:W-:Y:S01]  /*24f0*/  UMOV UR19, 0x40000040 ;  /* 0x4000004000137882 */ /* 0x000fe20000000000 */
[----:B------:R-:W-:Y:S02]  /*2500*/  WARPGROUP.DEPBAR.LE gsb0, 0x0 ;  /* 0x00008000000079c5 */ /* 0x000fe40000010000 */
[----:B------:R-:W-:-:S06]  /*2510*/  WARPGROUP.ARRIVE ;  /* 0x00000000000079c5 */ /* 0x000fcc0000000000 */
[----:B------:R-:W-:Y:S03]  /*2520*/  HGMMA.64x128x16.F32.BF16 R188, gdesc[UR16].tnspA.tnspB, R188, gsb0 ;  /* 0x61e0000010bc79f0 */ /* 0x000fe600080018bc */
[----:B------:R-:W-:Y:S02]  /*2530*/  WARPGROUP.DEPBAR.LE gsb0, 0x0 ;  /* 0x00008000000079c5 */ /* 0x000fe40000010000 */
[----:B------:R-:W-:Y:S04]  /*2540*/  STL.64 [R1], R188 ;  /* 0x000000bc01007387 */ /* 0x000fe80000100a00 */
[----:B------:R-:W-:Y:S04]  /*2550*/  STL.64 [R1+0x8], R190 ;  /* 0x000008be01007387 */ /* 0x000fe80000100a00 */
        /* <DEDUP_REMOVED lines=11> */
[----:B------:R1:W-:Y:S04]  /*2610*/  STL.64 [R1+0x68], R214 ;  /* 0x000068d601007387 */ /* 0x0003e80000100a00 */
        /* <DEDUP_REMOVED lines=18> */
[----:B-1----:R-:W2:Y:S04]  /*2740*/  LDL.LU.64 R214, [R1+0x2e0] ;  /* 0x0002e00001d67983 */ /* 0x002ea80000300a00 */
[----:B------:R-:W2:Y:S04]  /*2750*/  LDL.LU.64 R212, [R1+0x2d8] ;  /* 0x0002d80001d47983 */ /* 0x000ea80000300a00 */
        /* <DEDUP_REMOVED lines=11> */
[----:B------:R-:W2:Y:S01]  /*2810*/  LDL.LU.64 R188, [R1+0x278] ;  /* 0x0002780001bc7983 */ /* 0x000ea20000300a00 */
[----:B------:R-:W-:Y:S01]  /*2820*/  UIADD3 UR16, UR4, 0x280, URZ ;  /* 0x0000028004107890 */ /* 0x000fe2000fffe03f */
[----:B------:R-:W-:Y:S01]  /*2830*/  UMOV UR17, 0x40000040 ;  /* 0x4000004000117882 */ /* 0x000fe20000000000 */
[----:B--2---:R-:W-:-:S07]  /*2840*/  WARPGROUP.ARRIVE ;  /* 0x00000000000079c5 */ /* 0x004fce0000000000 */
[----:B------:R-:W-:Y:S01]  /*2850*/  HGMMA.64x128x16.F32.BF16 R152, gdesc[UR16].tnspA.tnspB, R152, gsb0 ;  /* 0x61e00000109879f0 */ /* 0x000fe20008001898 */
[----:B------:R-:W-:Y:S02]  /*2860*/  UIADD3 UR16, UR4, 0x480, URZ ;  /* 0x0000048004107890 */ /* 0x000fe4000fffe03f */
[----:B------:R-:W-:Y:S02]  /*2870*/  WARPGROUP.DEPBAR.LE gsb0, 0x0 ;  /* 0x00008000000079c5 */ /* 0x000fe40000010000 */
        /* <DEDUP_REMOVED lines=32> */
[----:B-1----:R-:W2:Y:S04]  /*2a80*/  LDL.LU.64 R152, [R1] ;  /* 0x0000000001987983 */ /* 0x002ea80000300a00 */
        /* <DEDUP_REMOVED lines=31> */
[----:B------:R-:W-:Y:S01]  /*2c80*/  WARPGROUP.ARRIVE ;  /* 0x00000000000079c5 */ /* 0x000fe20000000000 */
[----:B------:R-:W-:-:S05]  /*2c90*/  UMOV UR17, 0x40000040 ;  /* 0x4000004000117882 */ /* 0x000fca0000000000 */
[----:B------:R-:W-:Y:S01]  /*2ca0*/  HGMMA.64x128x16.F32.BF16 R88, gdesc[UR16].tnspA.tnspB, R88, gsb0 ;  /* 0x61e00000105879f0 */ /* 0x000fe20008001858 */
[----:B------:R-:W-:Y:S01]  /*2cb0*/  UIADD3 UR16, UR4, 0x680, URZ ;  /* 0x0000068004107890 */ /* 0x000fe2000fffe03f */
[----:B------:R-:W-:Y:S01]  /*2cc0*/  UMOV UR17, 0x40000040 ;  /* 0x4000004000117882 */ /* 0x000fe20000000000 */
[----:B------:R-:W-:Y:S02]  /*2cd0*/  WARPGROUP.DEPBAR.LE gsb0, 0x0 ;  /* 0x00008000000079c5 */ /* 0x000fe40000010000 */
[----:B------:R-:W-:-:S07]  /*2ce0*/  WARPGROUP.ARRIVE ;  /* 0x00000000000079c5 */ /* 0x000fce0000000000 */
[----:B------:R-:W-:Y:S01]  /*2cf0*/  HGMMA.64x128x16.F32.BF16 R24, gdesc[UR16].tnspA.tnspB, R24, gsb0 ;  /* 0x61e00000101879f0 */ /* 0x000fe20008001818 */
[----:B------:R-:W-:Y:S02]  /*2d00*/  UIADD3 UR16, UR4, 0x100, URZ ;  /* 0x0000010004107890 */ /* 0x000fe4000fffe03f */
[----:B------:R-:W-:Y:S01]  /*2d10*/  UIADD3 UR18, UR10, 0x100, URZ ;  /* 0x000001000a127890 */ /* 0x000fe2000fffe03f */
[----:B------:R-:W-:Y:S01]  /*2d20*/  UMOV UR17, 0x40000040 ;  /* 0x4000004000117882 */ /* 0x000fe20000000000 */
[----:B------:R-:W-:Y:S01]  /*2d30*/  UMOV UR19, 0x40000040 ;  /* 0x4000004000137882 */ /* 0x000fe20000000000 */
[----:B------:R-:W-:Y:S02]  /*2d40*/  WARPGROUP.DEPBAR.LE gsb0, 0x0 ;  /* 0x00008000000079c5 */ /* 0x000fe40000010000 */
[----:B--2---:R-:W-:-:S06]  /*2d50*/  WARPGROUP.ARRIVE ;  /* 0x00000000000079c5 */ /* 0x004fcc0000000000 */
[----:B------:R-:W-:Y:S03]  /*2d60*/  HGMMA.64x128x16.F32.BF16 R152, gdesc[UR16].tnspA.tnspB, R152, gsb0 ;  /* 0x61e00000109879f0 */ /* 0x000fe60008001898 */
[----:B------:R-:W-:Y:S02]  /*2d70*/  WARPGROUP.DEPBAR.LE gsb0, 0x0 ;  /* 0x00008000000079c5 */ /* 0x000fe40000010000 */
[----:B------:R-:W-:Y:S01]  /*2d80*/  STL.64 [R1], R152 ;  /* 0x0000009801007387 */ /* 0x000fe20000100a00 */
[----:B------:R-:W-:Y:S02]  /*2d90*/  IMAD.MOV.U32 R2, RZ, RZ, R214 ;  /* 0x000000ffff027224 */ /* 0x000fe400078e00d6 */
[----:B------:R-:W-:Y:S01]  /*2da0*/  IMAD.MOV.U32 R0, RZ, RZ, R215 ;  /* 0x000000ffff007224 */ /* 0x000fe200078e00d7 */
[----:B------:R1:W-:Y:S01]  /*2db0*/  STL.64 [R1+0x8], R154 ;  /* 0x0000089a01007387 */ /* 0x0003e20000100a00 */
[----:B------:R-:W-:-:S02]  /*2dc0*/  IMAD.MOV.U32 R6, RZ, RZ, R212 ;  /* 0x000000ffff067224 */ /* 0x000fc400078e00d4 */
[----:B------:R-:W-:Y:S01]  /*2dd0*/  IMAD.MOV.U32 R3, RZ, RZ, R213 ;  /* 0x000000ffff037224 */ /* 0x000fe200078e00d5 */
[----:B------:R-:W2:Y:S01]  /*2de0*/  LDL.LU.64 R214, [R1+0x270] ;  /* 0x0002700001d67983 */ /* 0x000ea20000300a00 */
[----:B------:R-:W-:Y:S02]  /*2df0*/  IMAD.MOV.U32 R8, RZ, RZ, R210 ;  /* 0x000000ffff087224 */ /* 0x000fe400078e00d2 */
[----:B------:R-:W-:Y:S01]  /*2e00*/  IMAD.MOV.U32 R7, RZ, RZ, R211 ;  /* 0x000000ffff077224 */ /* 0x000fe200078e00d3 */
[----:B------:R-:W2:Y:S01]  /*2e10*/  LDL.LU.64 R212, [R1+0x268] ;  /* 0x0002680001d47983 */ /* 0x000ea20000300a00 */
[----:B------:R-:W-:Y:S02]  /*2e20*/  IMAD.MOV.U32 R10, RZ, RZ, R208 ;  /* 0x000000ffff0a7224 */ /* 0x000fe400078e00d0 */
[----:B------:R-:W-:Y:S01]  /*2e30*/  IMAD.MOV.U32 R9, RZ, RZ, R209 ;  /* 0x000000ffff097224 */ /* 0x000fe200078e00d1 */
[----:B------:R-:W2:Y:S01]  /*2e40*/  LDL.LU.64 R210, [R1+0x260] ;  /* 0x0002600001d27983 */ /* 0x000ea20000300a00 */
        /* <DEDUP_REMOVED lines=77> */
[----:B------:R-:W2:Y:S04]  /*3320*/  LDL.LU.64 R158, [R1+0x190] ;  /* 0x00019000019e7983 */ /* 0x000ea80000300a00 */
[----:B------:R-:W2:Y:S04]  /*3330*/  LDL.LU.64 R156, [R1+0x188] ;  /* 0x00018800019c7983 */ /* 0x000ea80000300a00 */
[----:B-1----:R-:W2:Y:S04]  /*3340*/  LDL.LU.64 R154, [R1+0x180] ;  /* 0x00018000019a7983 */ /* 0x002ea80000300a00 */
[----:B------:R-:W2:Y:S01]  /*3350*/  LDL.LU.64 R152, [R1+0x178] ;  /* 0x0001780001987983 */ /* 0x000ea20000300a00 */
[----:B------:R-:W-:Y:S01]  /*3360*/  UIADD3 UR16, UR4, 0x300, URZ ;  /* 0x0000030004107890 */ /* 0x000fe2000fffe03f */
[----:B------:R-:W-:Y:S01]  /*3370*/  UMOV UR17, 0x40000040 ;  /* 0x4000004000117882 */ /* 0x000fe20000000000 */
[----:B--2---:R-:W-:-:S07]  /*3380*/  WARPGROUP.ARRIVE ;  /* 0x00000000000079c5 */ /* 0x004fce0000000000 */
[----:B------:R-:W-:Y:S01]  /*3390*/  HGMMA.64x128x16.F32.BF16 R152, gdesc[UR16].tnspA.tnspB, R152, gsb0 ;  /* 0x61e00000109879f0 */ /* 0x000fe20008001898 */
[----:B------:R-:W-:Y:S01]  /*33a0*/  UIADD3 UR16, UR4, 0x500, URZ ;  /* 0x0000050004107890 */ /* 0x000fe2000fffe03f */
[----:B------:R-:W-:Y:S01]  /*33b0*/  UMOV UR17, 0x40000040 ;  /* 0x4000004000117882 */ /* 0x000fe20000000000 */
        /* <DEDUP_REMOVED lines=15> */
[----:B-1----:R-:W2:Y:S04]  /*34b0*/  LDL.LU R188, [R1] ;  /* 0x0000000001bc7983 */ /* 0x002ea80000300800 */
[----:B------:R-:W2:Y:S04]  /*34c0*/  LDL.LU R189, [R1+0x4] ;  /* 0x0000040001bd7983 */ /* 0x000ea80000300800 */
[----:B------:R-:W2:Y:S04]  /*34d0*/  LDL.LU R190, [R1+0x8] ;  /* 0x0000080001be7983 */ /* 0x000ea80000300800 */
[----:B------:R-:W2:Y:S01]  /*34e0*/  LDL.LU R191, [R1+0xc] ;  /* 0x00000c0001bf7983 */ /* 0x000ea20000300800 */
[----:B------:R-:W-:-:S06]  /*34f0*/  WARPGROUP.ARRIVE ;  /* 0x00000000000079c5 */ /* 0x000fcc0000000000 */
[----:B------:R-:W-:Y:S01]  /*3500*/  HGMMA.64x128x16.F32.BF16 R88, gdesc[UR16].tnspA.tnspB, R88, gsb0 ;  /* 0x61e00000105879f0 */ /* 0x000fe20008001858 */
[----:B------:R-:W-:Y:S01]  /*3510*/  UIADD3 UR16, UR4, 0x700, URZ ;  /* 0x0000070004107890 */ /* 0x000fe2000fffe03f */
[----:B------:R-:W-:Y:S01]  /*3520*/  UMOV UR17, 0x40000040 ;  /* 0x4000004000117882 */ /* 0x000fe20000000000 */
        /* <DEDUP_REMOVED lines=10> */
[----:B------:R-:W-:Y:S01]  /*35d0*/  IMAD.MOV.U32 R205, RZ, RZ, R241 ;  /* 0x000000ffffcd7224 */ /* 0x000fe200078e00f1 */
[----:B------:R-:W-:-:S02]  /*35e0*/  WARPGROUP.DEPBAR.LE gsb0, 0x0 ;  /* 0x00008000000079c5 */ /* 0x000fc40000010000 */
[----:B------:R-:W-:-:S06]  /*35f0*/  WARPGROUP.ARRIVE ;  /* 0x00000000000079c5 */ /* 0x000fcc0000000000 */
[----:B------:R-:W-:Y:S01]  /*3600*/  HGMMA.64x128x16.F32.BF16 R24, gdesc[UR16].tnspA.tnspB, R24, gsb0 ;  /* 0x61e00000101879f0 */ /* 0x000fe20008001818 */
[----:B------:R-:W-:Y:S02]  /*3610*/  IMAD.MOV.U32 R206, RZ, RZ, R240 ;  /* 0x000000ffffce7224 */ /* 0x000fe400078e00f0 */
[----:B------:R-:W-:Y:S02]  /*3620*/  IMAD.MOV.U32 R207, RZ, RZ, R239 ;  /* 0x000000ffffcf7224 */ /* 0x000fe400078e00ef */
[----:B------:R-:W-:Y:S02]  /*3630*/  IMAD.MOV.U32 R208, RZ, RZ, R238 ;  /* 0x000000ffffd07224 */ /* 0x000fe400078e00ee */
[----:B------:R-:W-:Y:S02]  /*3640*/  IMAD.MOV.U32 R209, RZ, RZ, R237 ;  /* 0x000000ffffd17224 */ /* 0x000fe400078e00ed */
[----:B------:R-:W-:Y:S02]  /*3650*/  IMAD.MOV.U32 R210, RZ, RZ, R236 ;  /* 0x000000ffffd27224 */ /* 0x000fe400078e00ec */
[----:B------:R-:W-:Y:S01]  /*3660*/  IMAD.MOV.U32 R211, RZ, RZ, R235 ;  /* 0x000000ffffd37224 */ /* 0x000fe200078e00eb */
[----:B------:R-:W-:Y:S01]  /*3670*/  MOV R235, R19 ;  /* 0x0000001300eb7202 */ /* 0x000fe20000000f00 */
        /* <DEDUP_REMOVED lines=17> */
[----:B------:R-:W-:Y:S01]  /*3790*/  IMAD.MOV.U32 R251, RZ, RZ, R0 ;  /* 0x000000fffffb7224 */ /* 0x000fe200078e0000 */
[----:B------:R-:W-:Y:S01]  /*37a0*/  UIADD3 UR16, UR4, 0x180, URZ ;  /* 0x0000018004107890 */ /* 0x000fe2000fffe03f */
[----:B------:R-:W-:Y:S01]  /*37b0*/  IMAD.MOV.U32 R231, RZ, RZ, R23 ;  /* 0x000000ffffe77224 */ /* 0x000fe200078e0017 */
[----:B------:R-:W-:Y:S01]  /*37c0*/  UIADD3 UR18, UR10, 0x180, URZ ;  /* 0x000001800a127890 */ /* 0x000fe2000fffe03f */
[----:B------:R-:W-:Y:S01]  /*37d0*/  IMAD.MOV.U32 R232, RZ, RZ, R22 ;  /* 0x000000ffffe87224 */ /* 0x000fe200078e0016 */
[----:B------:R-:W-:Y:S01]  /*37e0*/  UMOV UR17, 0x40000040 ;  /* 0x4000004000117882 */ /* 0x000fe20000000000 */
[----:B------:R-:W-:Y:S01]  /*37f0*/  IMAD.MOV.U32 R233, RZ, RZ, R21 ;  /* 0x000000ffffe97224 */ /* 0x000fe200078e0015 */
[----:B------:R-:W-:Y:S01]  /*3800*/  UMOV UR19, 0x40000040 ;  /* 0x4000004000137882 */ /* 0x000fe20000000000 */
[----:B------:R-:W-:Y:S01]  /*3810*/  IMAD.MOV.U32 R234, RZ, RZ, R20 ;  /* 0x000000ffffea7224 */ /* 0x000fe200078e0014 */
[----:B------:R1:W5:Y:S01]  /*3820*/  LDL.LU R5, [R1+0x174] ;  /* 0x0001740001057983 */ /* 0x0003620000300800 */
[----:B------:R-:W-:-:S02]  /*3830*/  IMAD.MOV.U32 R236, RZ, RZ, R18 ;  /* 0x000000ffffec7224 */ /* 0x000fc400078e0012 */
[----:B------:R-:W-:Y:S01]  /*3840*/  IMAD.MOV.U32 R237, RZ, RZ, R17 ;  /* 0x000000ffffed7224 */ /* 0x000fe200078e0011 */
[----:B------:R1:W5:Y:S01]  /*3850*/  LDL.LU R4, [R1+0x170] ;  /* 0x0001700001047983 */ /* 0x0003620000300800 */
[----:B------:R-:W-:Y:S02]  /*3860*/  IMAD.MOV.U32 R238, RZ, RZ, R16 ;  /* 0x000000ffffee7224 */ /* 0x000fe400078e0010 */
[----:B------:R-:W-:Y:S02]  /*3870*/  IMAD.MOV.U32 R239, RZ, RZ, R15 ;  /* 0x000000ffffef7224 */ /* 0x000fe400078e000f */
[----:B------:R-:W-:Y:S01]  /*3880*/  IMAD.MOV.U32 R240, RZ, RZ, R14 ;  /* 0x000000fffff07224 */ /* 0x000fe200078e000e */
[----:B------:R-:W-:-:S05]  /*3890*/  WARPGROUP.DEPBAR.LE gsb0, 0x0 ;  /* 0x00008000000079c5 */ /* 0x000fca0000010000 */
[----:B--2---:R-:W-:-:S06]  /*38a0*/  WARPGROUP.ARRIVE ;  /* 0x00000000000079c5 */ /* 0x004fcc0000000000 */
        /* <DEDUP_REMOVED lines=34> */
[----:B--2---:R-:W2:Y:S04]  /*3ad0*/  LDL.LU.64 R214, [R1+0x168] ;  /* 0x0001680001d67983 */ /* 0x004ea80000300a00 */
        /* <DEDUP_REMOVED lines=20> */
[----:B------:R-:W-:-:S07]  /*3c20*/  WARPGROUP.ARRIVE ;  /* 0x00000000000079c5 */ /* 0x000fce0000000000 */
[----:B------:R-:W-:Y:S01]  /*3c30*/  HGMMA.64x128x16.F32.BF16 R88, gdesc[UR16].tnspA.tnspB, R88, gsb0 ;  /* 0x61e00000105879f0 */ /* 0x000fe20008001858 */
[----:B------:R-:W-:Y:S01]  /*3c40*/  UIADD3 UR16, UR4, 0x780, URZ ;  /* 0x0000078004107890 */ /* 0x000fe2000fffe03f */
[----:B------:R-:W-:Y:S02]  /*3c50*/  UMOV UR17, 0x40000040 ;  /* 0x4000004000117882 */ /* 0x000fe40000000000 */
[----:B------:R-:W-:Y:S01]  /*3c60*/  UMOV UR4, 0x1 ;  /* 0x0000000100047882 */ /* 0x000fe20000000000 */
[----:B------:R-:W-:Y:S02]  /*3c70*/  WARPGROUP.DEPBAR.LE gsb0, 0x0 ;  /* 0x00008000000079c5 */ /* 0x000fe40000010000 */
[----:B------:R-:W-:-:S06]  /*3c80*/  WARPGROUP.ARRIVE ;  /* 0x00000000000079c5 */ /* 0x000fcc0000000000 */
[----:B-1----:R-:W-:Y:S03]  /*3c90*/  HGMMA.64x128x16.F32.BF16 R24, gdesc[UR16].tnspA.tnspB, R24, gsb0 ;  /* 0x61e00000101879f0 */ /* 0x002fe60008001818 */
[----:B------:R-:W-:Y:S02]  /*3ca0*/  WARPGROUP.DEPBAR.LE gsb0, 0x0 ;  /* 0x00008000000079c5 */ /* 0x000fe40000010000 */
.L_x_14:
[----:B------:R-:W-:-:S04]  /*3cb0*/  UISETP.LT.AND UP0, UPT, UR5, 0x1, UPT ;  /* 0x000000010500788c */ /* 0x000fc8000bf01270 */
[----:B------:R-:W-:-:S04]  /*3cc0*/  USEL UR9, UR5, 0x1, UP0 ;  /* 0x0000000105097887 */ /* 0x000fc80008000000 */
[----:B------:R-:W-:-:S04]  /*3cd0*/  UIADD3 UR9, -UR9, UR5, URZ ;  /* 0x0000000509097290 */ /* 0x000fc8000fffe13f */
[----:B------:R-:W-:-:S06]  /*3ce0*/  UISETP.GE.AND UP0, UPT, UR9, 0x1, UPT ;  /* 0x000000010900788c */ /* 0x000fcc000bf06270 */
[----:B------:R-:W-:-:S13]  /*3cf0*/  PLOP3.LUT P0, PT, PT, PT, UP0, 0x80, 0x0 ;  /* 0x000000000000781c */ /* 0x000fda0003f0f008 */
[----:B------:R-:W-:Y:S05]  /*3d00*/  @!P0 BRA `(.L_x_17) ;  /* 0x0000002800a48947 */ /* 0x000fea0003800000 */
[----:B------:R-:W-:Y:S01]  /*3d10*/  IMAD.MOV.U32 R3, RZ, RZ, RZ ;  /* 0x000000ffff037224 */ /* 0x000fe200078e00ff */
[----:B------:R-:W-:Y:S02]  /*3d20*/  ULOP3.LUT UR10, UR6, 0x1, URZ, 0xfc, !UPT ;  /* 0x00000001060a7892 */ /* 0x000fe4000f8efc3f */
[----:B------:R-:W-:Y:S01]  /*3d30*/  UISETP.NE.U32.AND UP0, UPT, UR4, URZ, UPT ;  /* 0x0000003f0400728c */ /* 0x000fe2000bf05070 */
[----:B------:R-:W-:Y:S01]  /*3d40*/  UMOV UR11, UR9 ;  /* 0x00000009000b7c82 */ /* 0x000fe20008000000 */
[----:B------:R-:W-:-:S09]  /*3d50*/  UMOV UR5, URZ ;  /* 0x0000003f00057c82 */ /* 0x000fd20008000000 */
.L_x_22:
[----:B------:R-:W-:-:S06]  /*3d60*/  UISETP.NE.AND UP1, UPT, UR10, 0x3, UPT ;  /* 0x000000030a00788c */ /* 0x000fcc000bf25270 */
[----:B------:R-:W-:-:S13]  /*3d70*/  PLOP3.LUT P1, PT, PT, PT, UP1, 0x80, 0x0 ;  /* 0x000000000000781c */ /* 0x000fda0003f2f018 */
[----:B------:R-:W-:Y:S05]  /*3d80*/  @!P1 BRA `(.L_x_18) ;  /* 0x0000000000049947 */ /* 0x000fea0003800000 */
[----:B------:R-:W-:Y:S01]  /*3d90*/  BPT.TRAP 0x1 ;  /* 0x000000040000795c */ /* 0x000fe20000300000 */
.L_x_18:
[----:B------:R-:W1:Y:S01]  /*3da0*/  S2UR UR16, SR_CgaCtaId ;  /* 0x00000000001079c3 */ /* 0x000e620000008800 */
[----:B------:R-:W-:Y:S01]  /*3db0*/  UMOV UR12, 0x400 ;  /* 0x00000400000c7882 */ /* 0x000fe20000000000 */
[----:B------:R-:W-:Y:S01]  /*3dc0*/  SHF.L.U32 R2, R3, 0x1f, RZ ;  /* 0x0000001f03027819 */ /* 0x000fe200000006ff */
[----:B-1----:R-:W-:-:S04]  /*3dd0*/  ULEA UR12, UR16, UR12, 0x18 ;  /* 0x0000000c100c7291 */ /* 0x002fc8000f8ec03f */
[----:B------:R-:W-:-:S12]  /*3de0*/  ULEA UR16, UR4, UR12, 0x3 ;  /* 0x0000000c04107291 */ /* 0x000fd8000f8e183f */
.L_x_19:
[----:B-1----:R-:W-:-:S04]  /*3df0*/  IMAD.U32 R0, RZ, RZ, UR16 ;  /* 0x00000010ff007e24 */ /* 0x002fc8000f8e00ff */
[----:B------:R1:W2:Y:S03]  /*3e00*/  SYNCS.PHASECHK.TRANS64.TRYWAIT P0, [R0+URZ+0x30000], R2 ;  /* 0x03000002000075a7 */ /* 0x0002a6000800017f */
[----:B--2---:R-:W-:Y:S05]  /*3e10*/  @!P0 NANOSLEEP.SYNCS 0x989680 ;  /* 0x009896800000895d */ /* 0x004fea0003900000 */
[----:B------:R-:W2:Y:S02]  /*3e20*/  @!P0 SYNCS.PHASECHK.TRANS64 P0, [R0+URZ+0x30000], R2 ;  /* 0x03000002000085a7 */ /* 0x000ea4000800007f */
[----:B--2---:R-:W-:Y:S05]  /*3e30*/  @!P0 BRA `(.L_x_19) ;  /* 0xfffffffc00ec8947 */ /* 0x004fea000383ffff */
        /* <DEDUP_REMOVED lines=32> */
[----:B--2---:R-:W2:Y:S04]  /*4040*/  LDL.LU.64 R24, [R1] ;  /* 0x0000000001187983 */ /* 0x004ea80000300a00 */
        /* <DEDUP_REMOVED lines=33> */
[----:B------:R-:W-:-:S02]  /*4260*/  UMOV UR23, 0x40000040 ;  /* 0x4000004000177882 */ /* 0x000fc40000000000 */
[----:B------:R-:W-:Y:S01]  /*4270*/  USHF.R.U32.HI UR17, URZ, 0x4, UR16 ;  /* 0x000000043f117899 */ /* 0x000fe20008011610 */
[----:B-----5:R-:W-:Y:S01]  /*4280*/  STL [R1+0x178], R5 ;  /* 0x0001780501007387 */ /* 0x020fe20000100800 */
[----:B------:R-:W-:Y:S02]  /*4290*/  USHF.R.U32.HI UR16, URZ, 0x4, UR12 ;  /* 0x000000043f107899 */ /* 0x000fe4000801160c */
[----:B------:R-:W-:Y:S01]  /*42a0*/  ULOP3.LUT UR17, UR17, 0x3fff, URZ, 0xc0, !UPT ;  /* 0x00003fff11117892 */ /* 0x000fe2000f8ec03f */
[----:B------:R3:W-:Y:S01]  /*42b0*/  STL [R1+0x174], R4 ;  /* 0x0001740401007387 */ /* 0x0007e20000100800 */
[----:B------:R-:W-:Y:S02]  /*42c0*/  ULOP3.LUT UR16, UR16, 0x3fff, URZ, 0xc0, !UPT ;  /* 0x00003fff10107892 */ /* 0x000fe4000f8ec03f */
[----:B------:R-:W-:Y:S01]  /*42d0*/  ULOP3.LUT UR17, UR17, 0x2000000, URZ, 0xfc, !UPT ;  /* 0x0200000011117892 */ /* 0x000fe2000f8efc3f */
[----:B------:R4:W-:Y:S01]  /*42e0*/  STL [R1+0x170], R3 ;  /* 0x0001700301007387 */ /* 0x0009e20000100800 */
[----:B------:R-:W-:-:S02]  /*42f0*/  ULEA UR18, UR4, UR16, 0xb ;  /* 0x0000001004127291 */ /* 0x000fc4000f8e583f */
[----:B------:R-:W-:-:S05]  /*4300*/  ULEA UR16, UR4, UR17, 0xa ;  /* 0x0000001104107291 */ /* 0x000fca000f8e503f */
[----:B------:R-:W-:Y:S02]  /*4310*/  UMOV UR20, UR18 ;  /* 0x0000001200147c82 */ /* 0x000fe40008000000 */
[----:B------:R-:W-:Y:S01]  /*4320*/  UMOV UR22, UR16 ;  /* 0x0000001000167c82 */ /* 0x000fe20008000000 */
[----:B--2---:R-:W-:-:S06]  /*4330*/  WARPGROUP.ARRIVE ;  /* 0x00000000000079c5 */ /* 0x004fcc0000000000 */
[----:B------:R-:W-:Y:S01]  /*4340*/  HGMMA.64x128x16.F32.BF16 R24, gdesc[UR20].tnspA.tnspB, R24, UP0, gsb0 ;  /* 0x61e00000141879f0 */ /* 0x000fe2000b801818 */
[----:B------:R-:W-:Y:S01]  /*4350*/  UIADD3 UR20, UR18, 0x200, URZ ;  /* 0x0000020012147890 */ /* 0x000fe2000fffe03f */
[----:B------:R-:W-:Y:S01]  /*4360*/  UMOV UR21, 0x40000040 ;  /* 0x4000004000157882 */ /* 0x000fe20000000000 */
[----:B------:R-:W-:Y:S02]  /*4370*/  WARPGROUP.DEPBAR.LE gsb0, 0x0 ;  /* 0x00008000000079c5 */ /* 0x000fe40000010000 */
[----:B------:R-:W-:Y:S01]  /*4380*/  STL.64 [R1], R24 ;  /* 0x0000001801007387 */ /* 0x000fe20000100a00 */
[----:B-1----:R-:W-:Y:S02]  /*4390*/  IMAD.MOV.U32 R2, RZ, RZ, R86 ;  /* 0x000000ffff027224 */ /* 0x002fe400078e0056 */
[----:B------:R-:W-:Y:S01]  /*43a0*/  IMAD.MOV.U32 R0, RZ, RZ, R87 ;  /* 0x000000ffff007224 */ /* 0x000fe200078e0057 */
[----:B------:R1:W-:Y:S01]  /*43b0*/  STL.64 [R1+0x8], R26 ;  /* 0x0000081a01007387 */ /* 0x0003e20000100a00 */
[----:B---3--:R-:W-:-:S02]  /*43c0*/  IMAD.MOV.U32 R4, RZ, RZ, R84 ;  /* 0x000000ffff047224 */ /* 0x008fc400078e0054 */
[----:B----4-:R-:W-:Y:S01]  /*43d0*/  IMAD.MOV.U32 R3, RZ, RZ, R85 ;  /* 0x000000ffff037224 */ /* 0x010fe200078e0055 */
        /* <DEDUP_REMOVED lines=40> */
[----:B------:R-:W-:Y:S01]  /*4660*/  IMAD.MOV.U32 R220, RZ, RZ, R56 ;  /* 0x000000ffffdc7224 */ /* 0x000fe200078e0038 */
[----:B------:R-:W-:Y:S01]  /*4670*/  WARPGROUP.ARRIVE ;  /* 0x00000000000079c5 */ /* 0x000fe20000000000 */
[----:B------:R-:W-:Y:S01]  /*4680*/  IMAD.MOV.U32 R221, RZ, RZ, R57 ;  /* 0x000000ffffdd7224 */ /* 0x000fe200078e0039 */
[----:B------:R-:W2:Y:S01]  /*4690*/  LDL.LU.64 R58, [R1+0x378] ;  /* 0x00037800013a7983 */ /* 0x000ea20000300a00 */
[----:B------:R-:W-:-:S02]  /*46a0*/  IMAD.MOV.U32 R218, RZ, RZ, R54 ;  /* 0x000000ffffda7224 */ /* 0x000fc400078e0036 */
[----:B------:R-:W-:Y:S01]  /*46b0*/  IMAD.MOV.U32 R219, RZ, RZ, R55 ;  /* 0x000000ffffdb7224 */ /* 0x000fe200078e0037 */
[----:B------:R-:W2:Y:S01]  /*46c0*/  LDL.LU.64 R56, [R1+0x370] ;  /* 0x0003700001387983 */ /* 0x000ea20000300a00 */
[----:B------:R-:W-:Y:S01]  /*46d0*/  IMAD.MOV.U32 R216, RZ, RZ, R52 ;  /* 0x000000ffffd87224 */ /* 0x000fe200078e0034 */
[----:B------:R-:W-:Y:S01]  /*46e0*/  HGMMA.64x128x16.F32.BF16 R152, gdesc[UR20].tnspA.tnspB, R152, UP0, gsb0 ;  /* 0x61e00000149879f0 */ /* 0x000fe2000b801898 */
        /* <DEDUP_REMOVED lines=41> */
[----:B------:R-:W-:-:S03]  /*4980*/  WARPGROUP.DEPBAR.LE gsb0, 0x0 ;  /* 0x00008000000079c5 */ /* 0x000fc60000010000 */
        /* <DEDUP_REMOVED lines=14> */
[----:B-1----:R-:W3:Y:S04]  /*4a70*/  LDL.LU R188, [R1] ;  /* 0x0000000001bc7983 */ /* 0x002ee80000300800 */
[----:B------:R-:W3:Y:S04]  /*4a80*/  LDL.LU R189, [R1+0x4] ;  /* 0x0000040001bd7983 */ /* 0x000ee80000300800 */
[----:B------:R-:W3:Y:S04]  /*4a90*/  LDL.LU R190, [R1+0x8] ;  /* 0x0000080001be7983 */ /* 0x000ee80000300800 */
[----:B------:R-:W3:Y:S01]  /*4aa0*/  LDL.LU R191, [R1+0xc] ;  /* 0x00000c0001bf7983 */ /* 0x000ee20000300800 */
[----:B------:R-:W-:Y:S01]  /*4ab0*/  UIADD3 UR20, UR18, 0x400, URZ ;  /* 0x0000040012147890 */ /* 0x000fe2000fffe03f */
[----:B------:R-:W-:Y:S01]  /*4ac0*/  WARPGROUP.ARRIVE ;  /* 0x00000000000079c5 */ /* 0x000fe20000000000 */
[----:B------:R-:W-:-:S07]  /*4ad0*/  UMOV UR21, 0x40000040 ;  /* 0x4000004000157882 */ /* 0x000fce0000000000 */
[----:B------:R-:W-:Y:S01]  /*4ae0*/  HGMMA.64x128x16.F32.BF16 R88, gdesc[UR20].tnspA.tnspB, R88, UP0, gsb0 ;  /* 0x61e00000145879f0 */ /* 0x000fe2000b801858 */
        /* <DEDUP_REMOVED lines=14> */
[----:B--2---:R-:W-:-:S06]  /*4bd0*/  WARPGROUP.ARRIVE ;  /* 0x00000000000079c5 */ /* 0x004fcc0000000000 */
[----:B------:R-:W-:Y:S01]  /*4be0*/  HGMMA.64x128x16.F32.BF16 R24, gdesc[UR20].tnspA.tnspB, R24, UP0, gsb0 ;  /* 0x61e00000141879f0 */ /* 0x000fe2000b801818 */
        /* <DEDUP_REMOVED lines=36> */
[----:B------:R-:W-:Y:S02]  /*4e30*/  UIADD3 UR20, UR18, 0x80, URZ ;  /* 0x0000008012147890 */ /* 0x000fe4000fffe03f */
[----:B------:R-:W-:Y:S01]  /*4e40*/  UIADD3 UR22, UR16, 0x80, URZ ;  /* 0x0000008010167890 */ /* 0x000fe2000fffe03f */
[----:B------:R-:W-:Y:S01]  /*4e50*/  UMOV UR21, 0x40000040 ;  /* 0x4000004000157882 */ /* 0x000fe20000000000 */
[----:B------:R-:W-:Y:S01]  /*4e60*/  UMOV UR23, 0x40000040 ;  /* 0x4000004000177882 */ /* 0x000fe20000000000 */
[----:B------:R-:W-:-:S02]  /*4e70*/  WARPGROUP.DEPBAR.LE gsb0, 0x0 ;  /* 0x00008000000079c5 */ /* 0x000fc40000010000 */
[----:B---3--:R-:W-:-:S06]  /*4e80*/  WARPGROUP.ARRIVE ;  /* 0x00000000000079c5 */ /* 0x008fcc0000000000 */
        /* <DEDUP_REMOVED lines=267> */
[----:B------:R-:W-:Y:S01]  /*5f40*/  MOV R242, R13 ;  /* 0x0000000d00f27202 */ /* 0x000fe20000000f00 */
        /* <DEDUP_REMOVED lines=40> */
[----:B------:R-:W-:Y:S01]  /*61d0*/  IMAD.MOV.U32 R239, RZ, RZ, R16 ;  /* 0x000000ffffef7224 */ /* 0x000fe200078e0010 */
[----:B------:R1:W5:Y:S01]  /*61e0*/  LDL.LU R3, [R1+0x170] ;  /* 0x0001700001037983 */ /* 0x0003620000300800 */
        /* <DEDUP_REMOVED lines=61> */
[----:B------:R-:W-:Y:S01]  /*65c0*/  UMOV UR21, 0x40000040 ;  /* 0x4000004000157882 */ /* 0x000fe20000000000 */
[----:B------:R-:W-:Y:S02]  /*65d0*/  WARPGROUP.DEPBAR.LE gsb0, 0x0 ;  /* 0x00008000000079c5 */ /* 0x000fe40000010000 */
[----:B------:R-:W-:-:S07]  /*65e0*/  WARPGROUP.ARRIVE ;  /* 0x00000000000079c5 */ /* 0x000fce0000000000 */
[----:B------:R-:W-:Y:S03]  /*65f0*/  HGMMA.64x128x16.F32.BF16 R24, gdesc[UR20].tnspA.tnspB, R24, gsb0 ;  /* 0x61e00000141879f0 */ /* 0x000fe60008001818 */
[----:B------:R-:W-:Y:S02]  /*6600*/  WARPGROUP.DEPBAR.LE gsb0, 0x0 ;  /* 0x00008000000079c5 */ /* 0x000fe40000010000 */
[----:B-1----:R-:W-:Y:S05]  /*6610*/  @!P1 BRA `(.L_x_20) ;  /* 0x0000000000049947 */ /* 0x002fea0003800000 */
[----:B------:R-:W-:Y:S01]  /*6620*/  BPT.TRAP 0x1 ;  /* 0x000000040000795c */ /* 0x000fe20000300000 */
.L_x_20:
[----:B-----5:R-:W-:Y:S01]  /*6630*/  ISETP.NE.AND P0, PT, R4, RZ, PT ;  /* 0x000000ff0400720c */ /* 0x020fe20003f05270 */
[----:B------:R-:W-:Y:S01]  /*6640*/  IMAD.U32 R0, RZ, RZ, UR5 ;  /* 0x00000005ff007e24 */ /* 0x000fe2000f8e00ff */
[----:B------:R-:W-:-:S11]  /*6650*/  UISETP.GT.U32.AND UP0, UPT, UR6, 0x1, UPT ;  /* 0x000000010600788c */ /* 0x000fd6000bf04070 */
[----:B------:R-:W-:-:S05]  /*6660*/  @P0 LEA R0, R0, UR12, 0x3 ;  /* 0x0000000c00000c11 */ /* 0x000fca000f8e18ff */
[----:B------:R-:W-:-:S05]  /*6670*/  @P0 VIADD R0, R0, 0x30020 ;  /* 0x0003002000000836 */ /* 0x000fca0000000000 */
[----:B------:R-:W-:-:S04]  /*6680*/  @P0 PRMT R0, R5, 0x654, R0 ;  /* 0x0000065405000816 */ /* 0x000fc80000000000 */
[----:B------:R1:W-:Y:S01]  /*6690*/  @P0 SYNCS.ARRIVE.TRANS64.RED.A1T0 RZ, [R0+URZ], RZ ;  /* 0x000000ff00ff09a7 */ /* 0x0003e2000810043f */
[----:B------:R-:W-:-:S13]  /*66a0*/  PLOP3.LUT P0, PT, PT, PT, UP0, 0x80, 0x0 ;  /* 0x000000000000781c */ /* 0x000fda0003f0f008 */
[----:B-1----:R-:W-:Y:S05]  /*66b0*/  @P0 BRA `(.L_x_21) ;  /* 0x0000000000040947 */ /* 0x002fea0003800000 */
[----:B------:R-:W-:Y:S01]  /*66c0*/  BPT.TRAP 0x1 ;  /* 0x000000040000795c */ /* 0x000fe20000300000 */
.L_x_21:
[----:B------:R-:W-:Y:S02]  /*66d0*/  UISETP.GT.AND UP2, UPT, UR11, 0x1, UPT ;  /* 0x000000010b00788c */ /* 0x000fe4000bf44270 */
[----:B------:R-:W-:Y:S02]  /*66e0*/  UIADD3 UR4, UR4, 0x1, URZ ;  /* 0x0000000104047890 */ /* 0x000fe4000fffe03f */
[----:B------:R-:W-:Y:S02]  /*66f0*/  UIADD3 UR5, UR5, 0x1, URZ ;  /* 0x0000000105057890 */ /* 0x000fe4000fffe03f */
[----:B------:R-:W-:Y:S01]  /*6700*/  PLOP3.LUT P0, PT, PT, PT, UP2, 0x80, 0x0 ;  /* 0x000000000000781c */ /* 0x000fe20003f0f028 */
[----:B------:R-:W-:Y:S02]  /*6710*/  UISETP.NE.AND UP0, UPT, UR4, 0x4, UPT ;  /* 0x000000040400788c */ /* 0x000fe4000bf05270 */
[----:B------:R-:W-:Y:S02]  /*6720*/  UISETP.NE.AND UP1, UPT, UR5, 0x4, UPT ;  /* 0x000000040500788c */ /* 0x000fe4000bf25270 */
[----:B------:R-:W-:-:S02]  /*6730*/  USEL UR12, URZ, 0x1, UP0 ;  /* 0x000000013f0c7887 */ /* 0x000fc40008000000 */
[----:B------:R-:W-:Y:S02]  /*6740*/  USEL UR4, UR4, URZ, UP0 ;  /* 0x0000003f04047287 */ /* 0x000fe40008000000 */
[----:B------:R-:W-:Y:S02]  /*6750*/  UIADD3 UR11, UR11, -0x1, URZ ;  /* 0xffffffff0b0b7890 */ /* 0x000fe4000fffe03f */
[----:B------:R-:W-:Y:S01]  /*6760*/  USEL UR5, UR5, URZ, UP1 ;  /* 0x0000003f05057287 */ /* 0x000fe20008800000 */
[----:B------:R-:W-:Y:S01]  /*6770*/  LOP3.LUT R3, R3, UR12, RZ, 0x3c, !PT ;  /* 0x0000000c03037c12 */ /* 0x000fe2000f8e3cff */
[----:B------:R-:W-:Y:S01]  /*6780*/  UPLOP3.LUT UP0, UPT, UPT, UPT, UPT, 0x80, 0x0 ;  /* 0x000000000000789c */ /* 0x000fe20003f0f070 */
[----:B------:R-:W-:Y:S10]  /*6790*/  @P0 BRA `(.L_x_22) ;  /* 0xffffffd400700947 */ /* 0x000ff4000383ffff */
.L_x_17:
[----:B------:R-:W1:Y:S02]  /*67a0*/  LDC R0, c[0x0][0x290] ;  /* 0x0000a400ff007b82 */ /* 0x000e640000000800 */
[----:B-1----:R-:W-:-:S13]  /*67b0*/  ISETP.GE.AND P0, PT, R0, 0x1, PT ;  /* 0x000000010000780c */ /* 0x002fda0003f06270 */
[----:B------:R-:W-:Y:S05]  /*67c0*/  @!P0 BRA `(.L_x_23) ;  /* 0x00000000004c8947 */ /* 0x000fea0003800000 */
[----:B------:R-:W-:-:S04]  /*67d0*/  ULOP3.LUT UR4, UR6, 0x1, URZ, 0xfc, !UPT ;  /* 0x0000000106047892 */ /* 0x000fc8000f8efc3f */
[----:B------:R-:W-:-:S06]  /*67e0*/  UISETP.NE.AND UP0, UPT, UR4, 0x3, UPT ;  /* 0x000000030400788c */ /* 0x000fcc000bf05270 */
[----:B------:R-:W-:-:S13]  /*67f0*/  PLOP3.LUT P0, PT, PT, PT, UP0, 0x80, 0x0 ;  /* 0x000000000000781c */ /* 0x000fda0003f0f008 */
[----:B------:R-:W-:Y:S05]  /*6800*/  @!P0 BRA `(.L_x_24) ;  /* 0x0000000000048947 */ /* 0x000fea0003800000 */
[----:B------:R-:W-:Y:S01]  /*6810*/  BPT.TRAP 0x1 ;  /* 0x000000040000795c */ /* 0x000fe20000300000 */
.L_x_24:
[----:B-----5:R-:W-:Y:S01]  /*6820*/  ISETP.NE.AND P0, PT, R4, RZ, PT ;  /* 0x000000ff0400720c */ /* 0x020fe20003f05270 */
[----:B------:R-:W-:-:S12]  /*6830*/  UISETP.GT.U32.AND UP0, UPT, UR6, 0x1, UPT ;  /* 0x000000010600788c */ /* 0x000fd8000bf04070 */
[----:B------:R-:W1:Y:S01]  /*6840*/  @P0 S2R R2, SR_CgaCtaId ;  /* 0x0000000000020919 */ /* 0x000e620000008800 */
[----:B------:R-:W-:-:S04]  /*6850*/  @P0 MOV R0, 0x400 ;  /* 0x0000040000000802 */ /* 0x000fc80000000f00 */
[----:B-1----:R-:W-:Y:S01]  /*6860*/  @P0 LEA R2, R2, R0, 0x18 ;  /* 0x0000000002020211 */ /* 0x002fe200078ec0ff */
[----:B------:R-:W-:-:S04]  /*6870*/  IMAD.U32 R0, RZ, RZ, UR9 ;  /* 0x00000009ff007e24 */ /* 0x000fc8000f8e00ff */
[----:B------:R-:W-:-:S05]  /*6880*/  @P0 IMAD.SHL.U32 R0, R0, 0x8, RZ ;  /* 0x0000000800000824 */ /* 0x000fca00078e00ff */
[----:B------:R-:W-:-:S04]  /*6890*/  @P0 LOP3.LUT R0, R0, 0x18, RZ, 0xc0, !PT ;  /* 0x0000001800000812 */ /* 0x000fc800078ec0ff */
[----:B------:R-:W-:-:S04]  /*68a0*/  @P0 IADD3 R0, R2, 0x30020, R0 ;  /* 0x0003002002000810 */ /* 0x000fc80007ffe000 */
[----:B------:R-:W-:-:S04]  /*68b0*/  @P0 PRMT R5, R5, 0x654, R0 ;  /* 0x0000065405050816 */ /* 0x000fc80000000000 */
[----:B------:R1:W-:Y:S01]  /*68c0*/  @P0 SYNCS.ARRIVE.TRANS64.RED.A1T0 RZ, [R5+URZ], RZ ;  /* 0x000000ff05ff09a7 */ /* 0x0003e2000810043f */
[----:B------:R-:W-:-:S13]  /*68d0*/  PLOP3.LUT P0, PT, PT, PT, UP0, 0x80, 0x0 ;  /* 0x000000000000781c */ /* 0x000fda0003f0f008 */
[----:B-1----:R-:W-:Y:S05]  /*68e0*/  @P0 BRA `(.L_x_23) ;  /* 0x0000000000040947 */ /* 0x002fea0003800000 */
[----:B------:R-:W-:Y:S01]  /*68f0*/  BPT.TRAP 0x1 ;  /* 0x000000040000795c */ /* 0x000fe20000300000 */
.L_x_23:
[----:B------:R-:W1:Y:S01]  /*6900*/  S2R R2, SR_TID.X ;  /* 0x0000000000027919 */ /* 0x000e620000002100 */
[----:B------:R-:W-:Y:S01]  /*6910*/  USHF.L.U32 UR17, UR14, 0x7, URZ ;  /* 0x000000070e117899 */ /* 0x000fe2000800063f */
[----:B------:R-:W-:Y:S01]  /*6920*/  ULDC.64 UR18, c[0x0][0x5d0] ;  /* 0x0001740000127ab9 */ /* 0x000fe20000000a00 */
[----:B------:R-:W2:Y:S02]  /*6930*/  S2R R7, SR_CTAID.X ;  /* 0x0000000000077919 */ /* 0x000ea40000002500 */
[----:B------:R-:W-:Y:S02]  /*6940*/  USHF.R.S32.HI UR20, URZ, 0x1f, UR17 ;  /* 0x0000001f3f147899 */ /* 0x000fe40008011411 */
[----:B------:R-:W-:Y:S01]  /*6950*/  USHF.R.S32.HI UR16, URZ, 0x1f, UR7 ;  /* 0x0000001f3f107899 */ /* 0x000fe20008011407 */
[----:B------:R-:W-:Y:S01]  /*6960*/  ULDC.64 UR4, c[0x0][0x5e0] ;  /* 0x0001780000047ab9 */ /* 0x000fe20000000a00 */
[----:B------:R-:W-:Y:S01]  /*6970*/  USHF.R.S32.HI UR12, URZ, 0x1f, UR15 ;  /* 0x0000001f3f0c7899 */ /* 0x000fe2000801140f */
[----:B-1----:R-:W-:-:S04]  /*6980*/  SHF.R.S32.HI R0, RZ, 0x1f, R2 ;  /* 0x0000001fff007819 */ /* 0x002fc80000011402 */
[----:B------:R-:W-:-:S04]  /*6990*/  LEA.HI R0, R0, R2, RZ, 0x7 ;  /* 0x0000000200007211 */ /* 0x000fc800078f38ff */
[----:B------:R-:W-:-:S05]  /*69a0*/  LOP3.LUT R0, R0, 0xffffff80, RZ, 0xc0, !PT ;  /* 0xffffff8000007812 */ /* 0x000fca00078ec0ff */
[----:B------:R-:W-:-:S05]  /*69b0*/  IMAD.IADD R0, R2, 0x1, -R0 ;  /* 0x0000000102007824 */ /* 0x000fca00078e0a00 */
[----:B------:R-:W-:-:S04]  /*69c0*/  SHF.R.S32.HI R6, RZ, 0x1f, R0 ;  /* 0x0000001fff067819 */ /* 0x000fc80000011400 */
[CC--:B------:R-:W-:Y:S02]  /*69d0*/  LEA.HI R2, R6.reuse, R0.reuse, RZ, 0x2 ;  /* 0x0000000006027211 */ /* 0x0c0fe400078f10ff */
[----:B------:R-:W-:Y:S02]  /*69e0*/  LEA.HI R6, R6, R0, RZ, 0x5 ;  /* 0x0000000006067211 */ /* 0x000fe400078f28ff */
[--C-:B------:R-:W-:Y:S02]  /*69f0*/  SHF.R.S32.HI R3, RZ, 0x2, R2.reuse ;  /* 0x00000002ff037819 */ /* 0x100fe40000011402 */
[----:B-----5:R-:W-:Y:S02]  /*6a00*/  SHF.R.S32.HI R4, RZ, 0x1f, R2 ;  /* 0x0000001fff047819 */ /* 0x020fe40000011402 */
[----:B------:R-:W-:Y:S02]  /*6a10*/  LOP3.LUT R12, R2, 0xfffffffc, RZ, 0xc0, !PT ;  /* 0xfffffffc020c7812 */ /* 0x000fe400078ec0ff */
[----:B------:R-:W-:-:S03]  /*6a20*/  LEA.HI R4, R4, R3, RZ, 0x3 ;  /* 0x0000000304047211 */ /* 0x000fc600078f18ff */
[----:B------:R-:W-:Y:S01]  /*6a30*/  IMAD.IADD R12, R0, 0x1, -R12 ;  /* 0x00000001000c7824 */ /* 0x000fe200078e0a0c */
[----:B------:R-:W-:Y:S02]  /*6a40*/  LOP3.LUT R2, R4, 0xfffffff8, RZ, 0xc0, !PT ;  /* 0xfffffff804027812 */ /* 0x000fe400078ec0ff */
[----:B------:R-:W1:Y:S01]  /*6a50*/  LDC.64 R4, c[0x0][0x280] ;  /* 0x0000a000ff047b82 */ /* 0x000e620000000a00 */
[----:B------:R-:W-:Y:S02]  /*6a60*/  SHF.R.S32.HI R0, RZ, 0x5, R6 ;  /* 0x00000005ff007819 */ /* 0x000fe40000011406 */
[----:B------:R-:W-:-:S05]  /*6a70*/  IMAD.IADD R2, R3, 0x1, -R2 ;  /* 0x0000000103027824 */ /* 0x000fca00078e0a02 */
[----:B------:R-:W-:-:S03]  /*6a80*/  SHF.R.S32.HI R3, RZ, 0x1f, R2 ;  /* 0x0000001fff037819 */ /* 0x000fc60000011402 */
[----:B------:R-:W-:-:S04]  /*6a90*/  IMAD.WIDE R14, R0, 0x10, R2 ;  /* 0x00000010000e7825 */ /* 0x000fc800078e0202 */
[C---:B--2---:R-:W-:Y:S02]  /*6aa0*/  IMAD.SHL.U32 R3, R7.reuse, 0x100, RZ ;  /* 0x0000010007037824 */ /* 0x044fe400078e00ff */
[----:B------:R-:W-:-:S04]  /*6ab0*/  IMAD.WIDE R14, R7, 0x100, R14 ;  /* 0x00000100070e7825 */ /* 0x000fc800078e020e */
[----:B------:R-:W-:Y:S01]  /*6ac0*/  IMAD R0, R0, -0x10, -R3 ;  /* 0xfffffff000007824 */ /* 0x000fe200078e0a03 */
[----:B-1----:R-:W-:Y:S01]  /*6ad0*/  ISETP.LE.AND P0, PT, R5, UR17, PT ;  /* 0x0000001105007c0c */ /* 0x002fe2000bf03270 */
[C---:B------:R-:W-:Y:S02]  /*6ae0*/  IMAD R5, R12.reuse, -0x2, R5 ;  /* 0xfffffffe0c057824 */ /* 0x040fe400078e0205 */
[----:B------:R-:W-:Y:S01]  /*6af0*/  IMAD.SHL.U32 R12, R12, 0x2, RZ ;  /* 0x000000020c0c7824 */ /* 0x000fe200078e00ff */
[-C--:B------:R-:W-:Y:S02]  /*6b00*/  ISETP.GE.OR P0, PT, R3, R4.reuse, P0 ;  /* 0x000000040300720c */ /* 0x080fe40000706670 */
[----:B------:R-:W-:Y:S01]  /*6b10*/  IADD3 R0, R0, R4, -R2 ;  /* 0x0000000400007210 */ /* 0x000fe20007ffe802 */
[----:B------:R-:W-:Y:S01]  /*6b20*/  IMAD R4, R15, UR18, RZ ;  /* 0x000000120f047c24 */ /* 0x000fe2000f8e02ff */
[----:B------:R-:W-:-:S03]  /*6b30*/  SHF.R.S32.HI R13, RZ, 0x1f, R12 ;  /* 0x0000001fff0d7819 */ /* 0x000fc6000001140c */
[C---:B------:R-:W-:Y:S02]  /*6b40*/  IMAD R4, R14.reuse, UR19, R4 ;  /* 0x000000130e047c24 */ /* 0x040fe4000f8e0204 */
[----:B------:R-:W-:-:S03]  /*6b50*/  IMAD.WIDE.U32 R2, R14, UR18, R12 ;  /* 0x000000120e027c25 */ /* 0x000fc6000f8e000c */
[----:B------:R-:W-:-:S04]  /*6b60*/  IADD3 R2, P1, R2, UR17, RZ ;  /* 0x0000001102027c10 */ /* 0x000fc8000ff3e0ff */
[----:B------:R-:W-:Y:S01]  /*6b70*/  IADD3.X R3, R3, UR20, R4, P1, !PT ;  /* 0x0000001403037c10 */ /* 0x000fe20008ffe404 */
[----:B------:R-:W-:Y:S01]  /*6b80*/  IMAD.U32 R4, RZ, RZ, UR4 ;  /* 0x00000004ff047e24 */ /* 0x000fe2000f8e00ff */
[----:B------:R-:W-:-:S03]  /*6b90*/  UIMAD UR4, UR16, UR4, URZ ;  /* 0x00000004100472a4 */ /* 0x000fc6000f8e023f */
[----:B------:R-:W-:Y:S01]  /*6ba0*/  IMAD.WIDE.U32 R2, R4, UR7, R2 ;  /* 0x0000000704027c25 */ /* 0x000fe2000f8e0002 */
[----:B------:R-:W-:-:S03]  /*6bb0*/  UIMAD UR4, UR7, UR5, UR4 ;  /* 0x00000005070472a4 */ /* 0x000fc6000f8e0204 */
[----:B------:R-:W-:-:S03]  /*6bc0*/  IMAD.MOV.U32 R6, RZ, RZ, R2 ;  /* 0x000000ffff067224 */ /* 0x000fc600078e0002 */
[----:B------:R-:W-:Y:S01]  /*6bd0*/  VIADD R7, R3, UR4 ;  /* 0x0000000403077c36 */ /* 0x000fe20008000000 */
[----:B------:R-:W-:Y:S02]  /*6be0*/  ULDC.64 UR4, c[0x0][0x5d8] ;  /* 0x0001760000047ab9 */ /* 0x000fe40000000a00 */
[----:B------:R-:W-:-:S04]  /*6bf0*/  IMAD.U32 R2, RZ, RZ, UR4 ;  /* 0x00000004ff027e24 */ /* 0x000fc8000f8e00ff */
[----:B------:R-:W-:Y:S01]  /*6c00*/  IMAD.WIDE.U32 R6, R2, UR15, R6 ;  /* 0x0000000f02067c25 */ /* 0x000fe2000f8e0006 */
[----:B------:R-:W-:Y:S06]  /*6c10*/  @P0 EXIT ;  /* 0x000000000000094d */ /* 0x000fec0003800000 */
[----:B------:R-:W-:Y:S01]  /*6c20*/  ULDC.64 UR10, c[0x0][0x288] ;  /* 0x0000a200000a7ab9 */ /* 0x000fe20000000a00 */
[----:B------:R-:W-:Y:S02]  /*6c30*/  UIMAD UR4, UR12, UR4, URZ ;  /* 0x000000040c0472a4 */ /* 0x000fe4000f8e023f */
[----:B------:R-:W-:Y:S02]  /*6c40*/  UISETP.GE.AND UP0, UPT, UR15, UR10, UPT ;  /* 0x0000000a0f00728c */ /* 0x000fe4000bf06270 */
[----:B------:R-:W-:Y:S02]  /*6c50*/  UIMAD UR5, UR15, UR5, UR4 ;  /* 0x000000050f0572a4 */ /* 0x000fe4000f8e0204 */
[----:B------:R-:W-:-:S03]  /*6c60*/  UISETP.GE.OR UP0, UPT, UR7, UR11, UP0 ;  /* 0x0000000b0700728c */ /* 0x000fc60008706670 */
[----:B------:R-:W-:Y:S02]  /*6c70*/  ULDC.64 UR10, c[0x0][0x5b8] ;  /* 0x00016e00000a7ab9 */ /* 0x000fe40000000a00 */
[----:B------:R-:W-:Y:S01]  /*6c80*/  UIMAD UR4, UR12, UR10, URZ ;  /* 0x0000000a0c0472a4 */ /* 0x000fe2000f8e023f */
[----:B------:R-:W-:-:S13]  /*6c90*/  PLOP3.LUT P0, PT, PT, PT, UP0, 0x80, 0x0 ;  /* 0x000000000000781c */ /* 0x000fda0003f0f008 */
[----:B------:R-:W-:Y:S05]  /*6ca0*/  @P0 EXIT ;  /* 0x000000000000094d */ /* 0x000fea0003800000 */
[----:B------:R-:W-:Y:S01]  /*6cb0*/  FSETP.NEU.AND P1, PT, RZ, UR8, PT ;  /* 0x00000008ff007c0b */ /* 0x000fe2000bf2d000 */
[----:B------:R-:W-:Y:S01]  /*6cc0*/  VIADD R3, R5, -UR17 ;  /* 0x8000001105037c36 */ /* 0x000fe20008000000 */
[----:B------:R-:W-:Y:S01]  /*6cd0*/  UIMAD UR4, UR15, UR11, UR4 ;  /* 0x0000000b0f0472a4 */ /* 0x000fe2000f8e0204 */
[----:B------:R-:W-:Y:S01]  /*6ce0*/  VIADD R2, R7, UR5 ;  /* 0x0000000507027c36 */ /* 0x000fe20008000000 */
[----:B------:R-:W-:Y:S02]  /*6cf0*/  USHF.L.U64.HI UR21, UR18, 0x6, UR19 ;  /* 0x0000000612157899 */ /* 0x000fe40008010213 */
[----:B------:R-:W-:Y:S01]  /*6d00*/  ISETP.GT.AND P5, PT, R3, RZ, PT ;  /* 0x000000ff0300720c */ /* 0x000fe20003fa4270 */
[----:B------:R-:W-:Y:S02]  /*6d10*/  USHF.L.U32 UR14, UR18, 0x6, URZ ;  /* 0x00000006120e7899 */ /* 0x000fe4000800063f */
[----:B------:R-:W-:Y:S01]  /*6d20*/  USHF.L.U64.HI UR9, UR18, 0x3, UR19 ;  /* 0x0000000312097899 */ /* 0x000fe20008010213 */
[----:B------:R-:W-:Y:S01]  /*6d30*/  ISETP.GT.AND P0, PT, R0, RZ, P5 ;  /* 0x000000ff0000720c */ /* 0x000fe20002f04270 */
[----:B------:R-:W-:-:S02]  /*6d40*/  USHF.L.U32 UR6, UR18, 0x3, URZ ;  /* 0x0000000312067899 */ /* 0x000fc4000800063f */
[----:B------:R-:W-:Y:S10]  /*6d50*/  @!P1 BRA `(.L_x_25) ;  /* 0x000000cc00b49947 */ /* 0x000ff40003800000 */
[----:B------:R-:W-:Y:S01]  /*6d60*/  ULDC.64 UR22, c[0x0][0x5c8] ;  /* 0x0001720000167ab9 */ /* 0x000fe20000000a00 */
[----:B------:R-:W-:Y:S01]  /*6d70*/  ULDC.64 UR28, c[0x0][0x5b0] ;  /* 0x00016c00001c7ab9 */ /* 0x000fe20000000a00 */
[C---:B------:R-:W-:Y:S01]  /*6d80*/  LEA R4, P1, R6.reuse, UR22, 0x1 ;  /* 0x0000001606047c11 */ /* 0x040fe2000f8208ff */
[----:B------:R-:W-:Y:S01]  /*6d90*/  ULDC.64 UR30, c[0x0][0x5a8] ;  /* 0x00016a00001e7ab9 */ /* 0x000fe20000000a00 */
[----:B------:R-:W2:Y:S01]  /*6da0*/  LDL.LU R10, [R1] ;  /* 0x00000000010a7983 */ /* 0x000ea20000300800 */
[----:B------:R-:W-:Y:S01]  /*6db0*/  IMAD R22, R15, UR28, RZ ;  /* 0x0000001c0f167c24 */ /* 0x000fe2000f8e02ff */
[----:B------:R-:W-:Y:S01]  /*6dc0*/  LEA.HI.X R5, R6, UR23, R2, 0x1, P1 ;  /* 0x0000001706057c11 */ /* 0x000fe200088f0c02 */
[----:B------:R-:W-:Y:S01]  /*6dd0*/  ULDC.64 UR22, c[0x0][0x5c0] ;  /* 0x0001700000167ab9 */ /* 0x000fe20000000a00 */
[----:B------:R-:W-:Y:S01]  /*6de0*/  IADD3 R6, P1, R12, UR17, RZ ;  /* 0x000000110c067c10 */ /* 0x000fe2000ff3e0ff */
[----:B------:R-:W-:Y:S02]  /*6df0*/  UIMAD UR5, UR16, UR22, URZ ;  /* 0x00000016100572a4 */ /* 0x000fe4000f8e023f */
[----:B------:R-:W-:Y:S01]  /*6e00*/  IMAD.U32 R20, RZ, RZ, UR22 ;  /* 0x00000016ff147e24 */ /* 0x000fe2000f8e00ff */
[----:B------:R-:W-:Y:S01]  /*6e10*/  IADD3.X R7, R13, UR20, RZ, P1, !PT ;  /* 0x000000140d077c10 */ /* 0x000fe20008ffe4ff */
[----:B------:R-:W-:Y:S01]  /*6e20*/  UIMAD UR12, UR7, UR23, UR5 ;  /* 0x00000017070c72a4 */ /* 0x000fe2000f8e0205 */
[----:B------:R-:W-:-:S02]  /*6e30*/  IMAD R22, R14, UR29, R22 ;  /* 0x0000001d0e167c24 */ /* 0x000fc4000f8e0216 */
[----:B------:R-:W-:-:S04]  /*6e40*/  IMAD.WIDE.U32 R6, R20, UR7, R6 ;  /* 0x0000000714067c25 */ /* 0x000fc8000f8e0006 */
[----:B------:R-:W-:Y:S02]  /*6e50*/  VIADD R19, R7, UR12 ;  /* 0x0000000c07137c36 */ /* 0x000fe40008000000 */
[----:B------:R-:W-:Y:S02]  /*6e60*/  IMAD.U32 R7, RZ, RZ, UR10 ;  /* 0x0000000aff077e24 */ /* 0x000fe4000f8e00ff */
[----:B------:R-:W-:-:S04]  /*6e70*/  IMAD.MOV.U32 R18, RZ, RZ, R6 ;  /* 0x000000ffff127224 */ /* 0x000fc800078e0006 */
[----:B------:R-:W-:-:S04]  /*6e80*/  IMAD.WIDE.U32 R18, R7, UR15, R18 ;  /* 0x0000000f07127c25 */ /* 0x000fc8000f8e0012 */
[----:B------:R-:W-:Y:S02]  /*6e90*/  VIADD R17, R19, UR4 ;  /* 0x0000000413117c36 */ /* 0x000fe40008000000 */
[----:B------:R-:W-:-:S04]  /*6ea0*/  IMAD.MOV.U32 R16, RZ, RZ, R18 ;  /* 0x000000ffff107224 */ /* 0x000fc800078e0012 */
[----:B------:R-:W-:-:S04]  /*6eb0*/  IMAD.WIDE.U32 R6, R14, UR28, R16 ;  /* 0x0000001c0e067c25 */ /* 0x000fc8000f8e0010 */
[----:B------:R-:W-:Y:S01]  /*6ec0*/  IMAD.IADD R7, R7, 0x1, R22 ;  /* 0x0000000107077824 */ /* 0x000fe200078e0216 */
[----:B------:R-:W-:-:S04]  /*6ed0*/  LEA R8, P1, R6, UR30, 0x1 ;  /* 0x0000001e06087c11 */ /* 0x000fc8000f8208ff */
[----:B------:R-:W-:-:S05]  /*6ee0*/  LEA.HI.X R9, R6, UR31, R7, 0x1, P1 ;  /* 0x0000001f06097c11 */ /* 0x000fca00088f0c07 */
[----:B------:R-:W3:Y:S01]  /*6ef0*/  @P0 LDG.E.LTC128B.U16 R21, desc[UR24][R8.64] ;  /* 0x0000001808150981 */ /* 0x000ee2000c1e1520 */
[----:B------:R-:W-:Y:S01]  /*6f00*/  UIMAD.WIDE.U32 UR10, UR15, UR10, URZ ;  /* 0x0000000a0f0a72a5 */ /* 0x000fe2000f8e003f */
[----:B------:R-:W-:Y:S01]  /*6f10*/  IMAD.U32 R216, RZ, RZ, UR28 ;  /* 0x0000001cffd87e24 */ /* 0x000fe2000f8e00ff */
[----:B------:R-:W-:Y:S01]  /*6f20*/  ISETP.GT.AND P3, PT, R3, 0x1, PT ;  /* 0x000000010300780c */ /* 0x000fe20003f64270 */
[----:B------:R-:W-:Y:S01]  /*6f30*/  BSSY B0, `(.L_x_26) ;  /* 0x0000015000007945 */ /* 0x000fe20003800000 */
[----:B------:R-:W-:Y:S01]  /*6f40*/  UIADD3 UR5, UR11, UR4, URZ ;  /* 0x000000040b057290 */ /* 0x000fe2000fffe03f */
[----:B------:R-:W-:Y:S02]  /*6f50*/  LOP3.LUT R2, R2, 0xfffffffd, RZ, 0xc0, !PT ;  /* 0xfffffffd02027812 */ /* 0x000fe400078ec0ff */
[----:B------:R-:W-:-:S08]  /*6f60*/  UMOV UR4, UR10 ;  /* 0x0000000a00047c82 */ /* 0x000fd00008000000 */
[----:B------:R-:W-:Y:S01]  /*6f70*/  @P3 LOP3.LUT R2, R2, 0x2, RZ, 0xfc, !PT ;  /* 0x0000000202023812 */ /* 0x000fe200078efcff */
[----:B---3--:R-:W-:-:S04]  /*6f80*/  IMAD.U32 R6, R21, 0x10000, RZ ;  /* 0x0001000015067824 */ /* 0x008fc800078e00ff */
[----:B------:R-:W-:-:S04]  /*6f90*/  FMUL R6, R6, UR8 ;  /* 0x0000000806067c20 */ /* 0x000fc80008400000 */
[----:B--2---:R-:W-:-:S05]  /*6fa0*/  FFMA R6, R10, UR13, R6 ;  /* 0x0000000d0a067c23 */ /* 0x004fca0008000006 */
[----:B------:R-:W-:-:S05]  /*6fb0*/  F2FP.BF16.F32.PACK_AB R6, RZ, R6 ;  /* 0x00000006ff06723e */ /* 0x000fca00000010ff */
[----:B------:R1:W-:Y:S02]  /*6fc0*/  @P0 STG.E.U16 desc[UR24][R4.64], R6 ;  /* 0x0000000604000986 */ /* 0x0003e4000c101518 */
[----:B-1----:R-:W-:-:S04]  /*6fd0*/  IMAD.WIDE.U32 R6, R14, R216, UR4 ;  /* 0x000000040e067e25 */ /* 0x002fc8000f8e00d8 */
[----:B------:R-:W-:Y:S02]  /*6fe0*/  IMAD.IADD R7, R22, 0x1, R7 ;  /* 0x0000000116077824 */ /* 0x000fe400078e0207 */
[----:B------:R-:W-:-:S04]  /*6ff0*/  IMAD.WIDE.U32 R6, R20, UR7, R6 ;  /* 0x0000000714067c25 */ /* 0x000fc8000f8e0006 */
[----:B------:R-:W-:Y:S01]  /*7000*/  VIADD R7, R7, UR12 ;  /* 0x0000000c07077c36 */ /* 0x000fe20008000000 */
[----:B------:R-:W-:-:S04]  /*7010*/  IADD3 R6, P0, P1, R6, UR17, R12 ;  /* 0x0000001106067c10 */ /* 0x000fc8000f91e00c */
[----:B------:R-:W-:Y:S02]  /*7020*/  IADD3.X R7, R7, UR20, R13, P0, P1 ;  /* 0x0000001407077c10 */ /* 0x000fe400087e240d */
[----:B------:R-:W-:Y:S02]  /*7030*/  ISETP.GT.AND P1, PT, R0, RZ, P3 ;  /* 0x000000ff0000720c */ /* 0x000fe40001f24270 */
[----:B------:R-:W-:-:S04]  /*7040*/  LEA R10, P0, R6, UR30, 0x1 ;  /* 0x0000001e060a7c11 */ /* 0x000fc8000f8008ff */
[----:B------:R-:W-:-:S07]  /*7050*/  LEA.HI.X R11, R6, UR31, R7, 0x1, P0 ;  /* 0x0000001f060b7c11 */ /* 0x000fce00080f0c07 */
[----:B------:R-:W-:Y:S05]  /*7060*/  @!P1 BRA `(.L_x_27) ;  /* 0x0000000000049947 */ /* 0x000fea0003800000 */
[----:B------:R1:W5:Y:S02]  /*7070*/  LDG.E.LTC128B.U16 R21, desc[UR24][R10.64+0x2] ;  /* 0x000002180a157981 */ /* 0x000364000c1e1520 */
.L_x_27:
[----:B------:R-:W-:Y:S05]  /*7080*/  BSYNC B0 ;  /* 0x0000000000007941 */ /* 0x000fea0003800000 */
.L_x_26:
[----:B------:R-:W2:Y:S01]  /*7090*/  LDL.LU R7, [R1+0x4] ;  /* 0x0000040001077983 */ /* 0x000ea20000300800 */
[----:B-----5:R-:W-:Y:S01]  /*70a0*/  IMAD.U32 R6, R21, 0x10000, RZ ;  /* 0x0001000015067824 */ /* 0x020fe200078e00ff */
[----:B------:R-:W-:Y:S02]  /*70b0*/  USHF.L.U64.HI UR27, UR28, 0x3, UR29 ;  /* 0x000000031c1b7899 */ /* 0x000fe4000801021d */
[----:B------:R-:W-:Y:S01]  /*70c0*/  USHF.L.U32 UR26, UR28, 0x3, URZ ;  /* 0x000000031c1a7899 */ /* 0x000fe2000800063f */
[----:B------:R-:W-:Y:S01]  /*70d0*/  FMUL R6, R6, UR8 ;  /* 0x0000000806067c20 */ /* 0x000fe20008400000 */
[----:B------:R-:W-:Y:S01]  /*70e0*/  ISETP.GT.AND P2, PT, R0, 0x8, P5 ;  /* 0x000000080000780c */ /* 0x000fe20002f44270 */
[----:B------:R-:W3:Y:S02]  /*70f0*/  LDL.LU R23, [R1+0x8] ;  /* 0x0000080001177983 */ /* 0x000ee40000300800 */
[----:B--2---:R-:W-:-:S05]  /*7100*/  FFMA R6, R7, UR13, R6 ;  /* 0x0000000d07067c23 */ /* 0x004fca0008000006 */
[----:B------:R-:W-:-:S05]  /*7110*/  F2FP.BF16.F32.PACK_AB R6, RZ, R6 ;  /* 0x00000006ff06723e */ /* 0x000fca00000010ff */
[----:B------:R2:W-:Y:S02]  /*7120*/  @P1 STG.E.U16 desc[UR24][R4.64+0x2], R6 ;  /* 0x0000020604001986 */ /* 0x0005e4000c101518 */
[----:B--2---:R-:W-:-:S04]  /*7130*/  IMAD.WIDE.U32 R6, R14, R216, UR26 ;  /* 0x0000001a0e067e25 */ /* 0x004fc8000f8e00d8 */
[----:B------:R-:W-:Y:S01]  /*7140*/  IMAD.IADD R22, R22, 0x1, R7 ;  /* 0x0000000116167824 */ /* 0x000fe200078e0207 */
[----:B------:R-:W-:Y:S02]  /*7150*/  IADD3 R7, P0, R18, R6, RZ ;  /* 0x0000000612077210 */ /* 0x000fe40007f1e0ff */
[----:B------:R-:W-:-:S03]  /*7160*/  IADD3 R8, P1, R6, UR10, RZ ;  /* 0x0000000a06087c10 */ /* 0x000fc6000ff3e0ff */
[----:B------:R-:W-:Y:S01]  /*7170*/  IMAD.X R9, R22, 0x1, R17, P0 ;  /* 0x0000000116097824 */ /* 0x000fe200000e0611 */
[----:B------:R-:W-:-:S04]  /*7180*/  LEA R6, P0, R7, UR30, 0x1 ;  /* 0x0000001e07067c11 */ /* 0x000fc8000f8008ff */
[----:B------:R-:W-:-:S05]  /*7190*/  LEA.HI.X R7, R7, UR31, R9, 0x1, P0 ;  /* 0x0000001f07077c11 */ /* 0x000fca00080f0c09 */
[----:B------:R2:W4:Y:S01]  /*71a0*/  @P2 LDG.E.LTC128B.U16 R21, desc[UR24][R6.64] ;  /* 0x0000001806152981 */ /* 0x000522000c1e1520 */
[----:B------:R-:W-:Y:S01]  /*71b0*/  USHF.L.U32 UR23, UR6, 0x1, URZ ;  /* 0x0000000106177899 */ /* 0x000fe2000800063f */
[----:B------:R-:W-:Y:S01]  /*71c0*/  BSSY B0, `(.L_x_28) ;  /* 0x0000014000007945 */ /* 0x000fe20003800000 */
[----:B------:R-:W-:-:S04]  /*71d0*/  USHF.L.U64.HI UR6, UR6, 0x1, UR9 ;  /* 0x0000000106067899 */ /* 0x000fc80008010209 */
[----:B--2---:R-:W-:Y:S01]  /*71e0*/  IADD3 R6, P0, R4, UR23, RZ ;  /* 0x0000001704067c10 */ /* 0x004fe2000ff1e0ff */
[----:B----4-:R-:W-:-:S04]  /*71f0*/  IMAD.U32 R7, R21, 0x10000, RZ ;  /* 0x0001000015077824 */ /* 0x010fc800078e00ff */
[----:B------:R-:W-:-:S04]  /*7200*/  FMUL R7, R7, UR8 ;  /* 0x0000000807077c20 */ /* 0x000fc80008400000 */
[----:B---3--:R-:W-:-:S05]  /*7210*/  FFMA R7, R23, UR13, R7 ;  /* 0x0000000d17077c23 */ /* 0x008fca0008000007 */
[----:B------:R-:W-:-:S04]  /*7220*/  F2FP.BF16.F32.PACK_AB R7, RZ, R7 ;  /* 0x00000007ff07723e */ /* 0x000fc800000010ff */
[----:B------:R-:W-:Y:S02]  /*7230*/  PRMT R9, R7, 0x7610, R9 ;  /* 0x0000761007097816 */ /* 0x000fe40000000009 */
[----:B------:R-:W-:-:S05]  /*7240*/  IADD3.X R7, R5, UR6, RZ, P0, !PT ;  /* 0x0000000605077c10 */ /* 0x000fca00087fe4ff */
[----:B------:R2:W-:Y:S02]  /*7250*/  @P2 STG.E.U16 desc[UR24][R6.64], R9 ;  /* 0x0000000906002986 */ /* 0x0005e4000c101518 */
[----:B--2---:R-:W-:-:S03]  /*7260*/  IADD3.X R9, R22, UR5, RZ, P1, !PT ;  /* 0x0000000516097c10 */ /* 0x004fc60008ffe4ff */
[----:B------:R-:W-:-:S04]  /*7270*/  IMAD.WIDE.U32 R8, R20, UR7, R8 ;  /* 0x0000000714087c25 */ /* 0x000fc8000f8e0008 */
[----:B------:R-:W-:Y:S01]  /*7280*/  VIADD R22, R9, UR12 ;  /* 0x0000000c09167c36 */ /* 0x000fe20008000000 */
[----:B------:R-:W-:-:S04]  /*7290*/  IADD3 R9, P0, P1, R8, UR17, R12 ;  /* 0x0000001108097c10 */ /* 0x000fc8000f91e00c */
[----:B------:R-:W-:Y:S02]  /*72a0*/  IADD3.X R22, R22, UR20, R13, P0, P1 ;  /* 0x0000001416167c10 */ /* 0x000fe400087e240d */
[----:B------:R-:W-:-:S04]  /*72b0*/  LEA R8, P0, R9, UR30, 0x1 ;  /* 0x0000001e09087c11 */ /* 0x000fc8000f8008ff */
[----:B------:R-:W-:Y:S02]  /*72c0*/  LEA.HI.X R9, R9, UR31, R22, 0x1, P0 ;  /* 0x0000001f09097c11 */ /* 0x000fe400080f0c16 */
[----:B------:R-:W-:-:S13]  /*72d0*/  ISETP.GT.AND P0, PT, R0, 0x8, P3 ;  /* 0x000000080000780c */ /* 0x000fda0001f04270 */
[----:B------:R-:W-:Y:S05]  /*72e0*/  @!P0 BRA `(.L_x_29) ;  /* 0x0000000000048947 */ /* 0x000fea0003800000 */
[----:B------:R2:W5:Y:S02]  /*72f0*/  LDG.E.LTC128B.U16 R21, desc[UR24][R8.64+0x2] ;  /* 0x0000021808157981 */ /* 0x000564000c1e1520 */
.L_x_29:
[----:B------:R-:W-:Y:S05]  /*7300*/  BSYNC B0 ;  /* 0x0000000000007941 */ /* 0x000fea0003800000 */
.L_x_28:
[----:B------:R-:W3:Y:S01]  /*7310*/  LDL.LU R23, [R1+0xc] ;  /* 0x00000c0001177983 */ /* 0x000ee20000300800 */
[----:B-----5:R-:W-:Y:S01]  /*7320*/  IMAD.U32 R22, R21, 0x10000, RZ ;  /* 0x0001000015167824 */ /* 0x020fe200078e00ff */
[----:B------:R-:W-:Y:S01]  /*7330*/  ISETP.GT.AND P1, PT, R3, 0x8, PT ;  /* 0x000000080300780c */ /* 0x000fe20003f24270 */
[----:B------:R-:W-:Y:S01]  /*7340*/  BSSY B0, `(.L_x_30) ;  /* 0x000000a000007945 */ /* 0x000fe20003800000 */
[----:B------:R-:W-:Y:S01]  /*7350*/  LOP3.LUT R2, R2, 0xfffffffb, RZ, 0xc0, !PT ;  /* 0xfffffffb02027812 */ /* 0x000fe200078ec0ff */
[----:B------:R-:W-:-:S10]  /*7360*/  FMUL R22, R22, UR8 ;  /* 0x0000000816167c20 */ /* 0x000fd40008400000 */
[----:B------:R-:W-:Y:S01]  /*7370*/  @P1 LOP3.LUT R2, R2, 0x4, RZ, 0xfc, !PT ;  /* 0x0000000402021812 */ /* 0x000fe200078efcff */
[----:B---3--:R-:W-:-:S05]  /*7380*/  FFMA R22, R23, UR13, R22 ;  /* 0x0000000d17167c23 */ /* 0x008fca0008000016 */
[----:B------:R-:W-:-:S05]  /*7390*/  F2FP.BF16.F32.PACK_AB R22, RZ, R22 ;  /* 0x00000016ff16723e */ /* 0x000fca00000010ff */
[----:B------:R3:W-:Y:S01]  /*73a0*/  @P0 STG.E.U16 desc[UR24][R6.64+0x2], R22 ;  /* 0x0000021606000986 */ /* 0x0007e2000c101518 */
[----:B------:R-:W-:-:S13]  /*73b0*/  ISETP.GT.AND P0, PT, R0, RZ, P1 ;  /* 0x000000ff0000720c */ /* 0x000fda0000f04270 */
[----:B---3--:R-:W-:Y:S05]  /*73c0*/  @!P0 BRA `(.L_x_31) ;  /* 0x0000000000048947 */ /* 0x008fea0003800000 */
[----:B------:R3:W5:Y:S02]  /*73d0*/  LDG.E.LTC128B.U16 R21, desc[UR24][R10.64+0x10] ;  /* 0x000010180a157981 */ /* 0x000764000c1e1520 */
.L_x_31:
[----:B------:R-:W-:Y:S05]  /*73e0*/  BSYNC B0 ;  /* 0x0000000000007941 */ /* 0x000fea0003800000 */
.L_x_30:
[----:B------:R-:W4:Y:S01]  /*73f0*/  LDL.LU R23, [R1+0x10] ;  /* 0x0000100001177983 */ /* 0x000f220000300800 */
[----:B-----5:R-:W-:Y:S01]  /*7400*/  IMAD.U32 R22, R21, 0x10000, RZ ;  /* 0x0001000015167824 */ /* 0x020fe200078e00ff */
[----:B------:R-:W-:Y:S01]  /*7410*/  ISETP.GT.AND P2, PT, R3, 0x9, PT ;  /* 0x000000090300780c */ /* 0x000fe20003f44270 */
[----:B------:R-:W-:Y:S01]  /*7420*/  BSSY B0, `(.L_x_32) ;  /* 0x000000a000007945 */ /* 0x000fe20003800000 */
[----:B------:R-:W-:Y:S01]  /*7430*/  LOP3.LUT R2, R2, 0xfffffff7, RZ, 0xc0, !PT ;  /* 0xfffffff702027812 */ /* 0x000fe200078ec0ff */
[----:B------:R-:W-:-:S10]  /*7440*/  FMUL R22, R22, UR8 ;  /* 0x0000000816167c20 */ /* 0x000fd40008400000 */
[----:B------:R-:W-:Y:S01]  /*7450*/  @P2 LOP3.LUT R2, R2, 0x8, RZ, 0xfc, !PT ;  /* 0x0000000802022812 */ /* 0x000fe200078efcff */
[----:B----4-:R-:W-:-:S05]  /*7460*/  FFMA R22, R23, UR13, R22 ;  /* 0x0000000d17167c23 */ /* 0x010fca0008000016 */
[----:B------:R-:W-:-:S05]  /*7470*/  F2FP.BF16.F32.PACK_AB R22, RZ, R22 ;  /* 0x00000016ff16723e */ /* 0x000fca00000010ff */
[----:B------:R4:W-:Y:S01]  /*7480*/  @P0 STG.E.U16 desc[UR24][R4.64+0x10], R22 ;  /* 0x0000101604000986 */ /* 0x0009e2000c101518 */
[----:B------:R-:W-:-:S13]  /*7490*/  ISETP.GT.AND P0, PT, R0, RZ, P2 ;  /* 0x000000ff0000720c */ /* 0x000fda0001704270 */
[----:B----4-:R-:W-:Y:S05]  /*74a0*/  @!P0 BRA `(.L_x_33) ;  /* 0x0000000000048947 */ /* 0x010fea0003800000 */
[----:B------:R4:W5:Y:S02]  /*74b0*/  LDG.E.LTC128B.U16 R21, desc[UR24][R10.64+0x12] ;  /* 0x000012180a157981 */ /* 0x000964000c1e1520 */
.L_x_33:
[----:B------:R-:W-:Y:S05]  /*74c0*/  BSYNC B0 ;  /* 0x0000000000007941 */ /* 0x000fea0003800000 */
.L_x_32:
[----:B------:R-:W2:Y:S01]  /*74d0*/  LDL.LU R23, [R1+0x14] ;  /* 0x0000140001177983 */ /* 0x000ea20000300800 */
[----:B-----5:R-:W-:Y:S01]  /*74e0*/  IMAD.U32 R22, R21, 0x10000, RZ ;  /* 0x0001000015167824 */ /* 0x020fe200078e00ff */
[----:B------:R-:W-:Y:S01]  /*74f0*/  ISETP.GT.AND P1, PT, R0, 0x8, P1 ;  /* 0x000000080000780c */ /* 0x000fe20000f24270 */
[----:B------:R-:W-:Y:S02]  /*7500*/  BSSY B0, `(.L_x_34) ;  /* 0x0000007000007945 */ /* 0x000fe40003800000 */
[----:B------:R-:W-:-:S04]  /*7510*/  FMUL R22, R22, UR8 ;  /* 0x0000000816167c20 */ /* 0x000fc80008400000 */
[----:B--2---:R-:W-:-:S05]  /*7520*/  FFMA R22, R23, UR13, R22 ;  /* 0x0000000d17167c23 */ /* 0x004fca0008000016 */
[----:B------:R-:W-:-:S05]  /*7530*/  F2FP.BF16.F32.PACK_AB R22, RZ, R22 ;  /* 0x00000016ff16723e */ /* 0x000fca00000010ff */
[----:B------:R2:W-:Y:S01]  /*7540*/  @P0 STG.E.U16 desc[UR24][R4.64+0x12], R22 ;  /* 0x0000121604000986 */ /* 0x0005e2000c101518 */
[----:B------:R-:W-:Y:S05]  /*7550*/  @!P1 BRA `(.L_x_35) ;  /* 0x0000000000049947 */ /* 0x000fea0003800000 */
[----:B------:R0:W5:Y:S02]  /*7560*/  LDG.E.LTC128B.U16 R21, desc[UR24][R8.64+0x10] ;  /* 0x0000101808157981 */ /* 0x000164000c1e1520 */
.L_x_35:
[----:B------:R-:W-:Y:S05]  /*7570*/  BSYNC B0 ;  /* 0x0000000000007941 */ /* 0x000fea0003800000 */
.L_x_34:
[----:B------:R-:W3:Y:S01]  /*7580*/  LDL.LU R23, [R1+0x18] ;  /* 0x0000180001177983 */ /* 0x000ee20000300800 */
[----:B--2--5:R-:W-:Y:S01]  /*7590*/  IMAD.U32 R22, R21, 0x10000, RZ ;  /* 0x0001000015167824 */ /* 0x024fe200078e00ff */
[----:B------:R-:W-:Y:S01]  /*75a0*/  ISETP.GT.AND P0, PT, R0, 0x8, P2 ;  /* 0x000000080000780c */ /* 0x000fe20001704270 */
[----:B------:R-:W-:Y:S02]  /*75b0*/  BSSY B0, `(.L_x_36) ;  /* 0x0000007000007945 */ /* 0x000fe40003800000 */
[----:B------:R-:W-:-:S04]  /*75c0*/  FMUL R22, R22, UR8 ;  /* 0x0000000816167c20 */ /* 0x000fc80008400000 */
[----:B---3--:R-:W-:-:S05]  /*75d0*/  FFMA R22, R23, UR13, R22 ;  /* 0x0000000d17167c23 */ /* 0x008fca0008000016 */
[----:B------:R-:W-:-:S05]  /*75e0*/  F2FP.BF16.F32.PACK_AB R22, RZ, R22 ;  /* 0x00000016ff16723e */ /* 0x000fca00000010ff */
[----:B------:R2:W-:Y:S01]  /*75f0*/  @P1 STG.E.U16 desc[UR24][R6.64+0x10], R22 ;  /* 0x0000101606001986 */ /* 0x0005e2000c101518 */
[----:B------:R-:W-:Y:S05]  /*7600*/  @!P0 BRA `(.L_x_37) ;  /* 0x0000000000048947 */ /* 0x000fea0003800000 */
[----:B------:R3:W5:Y:S02]  /*7610*/  LDG.E.LTC128B.U16 R21, desc[UR24][R8.64+0x12] ;  /* 0x0000121808157981 */ /* 0x000764000c1e1520 */
.L_x_37:
[----:B------:R-:W-:Y:S05]  /*7620*/  BSYNC B0 ;  /* 0x0000000000007941 */ /* 0x000fea0003800000 */
.L_x_36:
[----:B------:R-:W4:Y:S01]  /*7630*/  LDL.LU R23, [R1+0x1c] ;  /* 0x00001c0001177983 */ /* 0x000f220000300800 */
[----:B--2--5:R-:W-:Y:S01]  /*7640*/  IMAD.U32 R22, R21, 0x10000, RZ ;  /* 0x0001000015167824 */ /* 0x024fe200078e00ff */
[----:B------:R-:W-:Y:S01]  /*7650*/  ISETP.GT.AND P3, PT, R3, 0x10, PT ;  /* 0x000000100300780c */ /* 0x000fe20003f64270 */
[----:B------:R-:W-:Y:S01]  /*7660*/  BSSY B0, `(.L_x_38) ;  /* 0x000000a000007945 */ /* 0x000fe20003800000 */
[----:B------:R-:W-:Y:S01]  /*7670*/  LOP3.LUT R2, R2, 0xffffffef, RZ, 0xc0, !PT ;  /* 0xffffffef02027812 */ /* 0x000fe200078ec0ff */
[----:B------:R-:W-:Y:S01]  /*7680*/  FMUL R22, R22, UR8 ;  /* 0x0000000816167c20 */ /* 0x000fe20008400000 */
[----:B------:R-:W-:-:S09]  /*7690*/  ISETP.GT.AND P1, PT, R0, RZ, P3 ;  /* 0x000000ff0000720c */ /* 0x000fd20001f24270 */
[----:B------:R-:W-:Y:S01]  /*76a0*/  @P3 LOP3.LUT R2, R2, 0x10, RZ, 0xfc, !PT ;  /* 0x0000001002023812 */ /* 0x000fe200078efcff */
[----:B----4-:R-:W-:-:S05]  /*76b0*/  FFMA R22, R23, UR13, R22 ;  /* 0x0000000d17167c23 */ /* 0x010fca0008000016 */
[----:B------:R-:W-:-:S05]  /*76c0*/  F2FP.BF16.F32.PACK_AB R22, RZ, R22 ;  /* 0x00000016ff16723e */ /* 0x000fca00000010ff */
[----:B------:R2:W-:Y:S01]  /*76d0*/  @P0 STG.E.U16 desc[UR24][R6.64+0x12], R22 ;  /* 0x0000121606000986 */ /* 0x0005e2000c101518 */
[----:B------:R-:W-:Y:S05]  /*76e0*/  @!P1 BRA `(.L_x_39) ;  /* 0x0000000000049947 */ /* 0x000fea0003800000 */
[----:B------:R4:W5:Y:S02]  /*76f0*/  LDG.E.LTC128B.U16 R21, desc[UR24][R10.64+0x20] ;  /* 0x000020180a157981 */ /* 0x000964000c1e1520 */
.L_x_39:
[----:B------:R-:W-:Y:S05]  /*7700*/  BSYNC B0 ;  /* 0x0000000000007941 */ /* 0x000fea0003800000 */
.L_x_38:
[----:B------:R-:W3:Y:S01]  /*7710*/  LDL.LU R23, [R1+0x20] ;  /* 0x0000200001177983 */ /* 0x000ee20000300800 */
[----:B--2--5:R-:W-:Y:S01]  /*7720*/  IMAD.U32 R22, R21, 0x10000, RZ ;  /* 0x0001000015167824 */ /* 0x024fe200078e00ff */
[----:B------:R-:W-:Y:S01]  /*7730*/  IADD3 R219, P0, R14, 0x40, RZ ;  /* 0x000000400edb7810 */ /* 0x000fe20007f1e0ff */
[----:B------:R-:W-:Y:S01]  /*7740*/  BSSY B0, `(.L_x_40) ;  /* 0x0000014000007945 */ /* 0x000fe20003800000 */
[----:B------:R-:W-:Y:S01]  /*7750*/  ISETP.GT.AND P2, PT, R3, 0x11, PT ;  /* 0x000000110300780c */ /* 0x000fe20003f44270 */
[----:B------:R-:W-:Y:S01]  /*7760*/  FMUL R22, R22, UR8 ;  /* 0x0000000816167c20 */ /* 0x000fe20008400000 */
[----:B------:R-:W-:-:S11]  /*7770*/  LOP3.LUT R2, R2, 0xffbfffff, RZ, 0xc0, !PT ;  /* 0xffbfffff02027812 */ /* 0x000fd600078ec0ff */
[----:B------:R-:W-:Y:S01]  /*7780*/  @P2 LOP3.LUT R2, R2, 0x400000, RZ, 0xfc, !PT ;  /* 0x0040000002022812 */ /* 0x000fe200078efcff */
[----:B---3--:R-:W-:-:S05]  /*7790*/  FFMA R22, R23, UR13, R22 ;  /* 0x0000000d17167c23 */ /* 0x008fca0008000016 */
[----:B------:R-:W-:-:S05]  /*77a0*/  F2FP.BF16.F32.PACK_AB R22, RZ, R22 ;  /* 0x00000016ff16723e */ /* 0x000fca00000010ff */
[----:B------:R2:W-:Y:S02]  /*77b0*/  @P1 STG.E.U16 desc[UR24][R4.64+0x20], R22 ;  /* 0x0000201604001986 */ /* 0x0005e4000c101518 */
[----:B--2---:R-:W-:-:S04]  /*77c0*/  IMAD.X R22, RZ, RZ, R15, P0 ;  /* 0x000000ffff167224 */ /* 0x004fc800000e060f */
[----:B------:R-:W-:-:S04]  /*77d0*/  IMAD R22, R22, UR28, RZ ;  /* 0x0000001c16167c24 */ /* 0x000fc8000f8e02ff */
[C---:B------:R-:W-:Y:S02]  /*77e0*/  IMAD R227, R219.reuse, UR29, R22 ;  /* 0x0000001ddbe37c24 */ /* 0x040fe4000f8e0216 */
[----:B------:R-:W-:-:S04]  /*77f0*/  IMAD.WIDE.U32 R22, R219, R216, UR4 ;  /* 0x00000004db167e25 */ /* 0x000fc8000f8e00d8 */
[----:B------:R-:W-:Y:S02]  /*7800*/  IMAD.IADD R23, R227, 0x1, R23 ;  /* 0x00000001e3177824 */ /* 0x000fe400078e0217 */
[----:B------:R-:W-:-:S04]  /*7810*/  IMAD.WIDE.U32 R22, R20, UR7, R22 ;  /* 0x0000000714167c25 */ /* 0x000fc8000f8e0016 */
[----:B------:R-:W-:Y:S01]  /*7820*/  VIADD R23, R23, UR12 ;  /* 0x0000000c17177c36 */ /* 0x000fe20008000000 */
[----:B------:R-:W-:-:S04]  /*7830*/  IADD3 R241, P0, P1, R22, UR17, R12 ;  /* 0x0000001116f17c10 */ /* 0x000fc8000f91e00c */
[----:B------:R-:W-:Y:S02]  /*7840*/  IADD3.X R247, R23, UR20, R13, P0, P1 ;  /* 0x0000001417f77c10 */ /* 0x000fe400087e240d */
[----:B------:R-:W-:-:S13]  /*7850*/  ISETP.GT.AND P0, PT, R0, RZ, P2 ;  /* 0x000000ff0000720c */ /* 0x000fda0001704270 */
[----:B------:R-:W-:Y:S05]  /*7860*/  @!P0 BRA `(.L_x_41) ;  /* 0x0000000000048947 */ /* 0x000fea0003800000 */
[----:B------:R2:W5:Y:S02]  /*7870*/  LDG.E.LTC128B.U16 R21, desc[UR24][R10.64+0x22] ;  /* 0x000022180a157981 */ /* 0x000564000c1e1520 */
.L_x_41:
[----:B------:R-:W-:Y:S05]  /*7880*/  BSYNC B0 ;  /* 0x0000000000007941 */ /* 0x000fea0003800000 */
.L_x_40:
[----:B------:R-:W3:Y:S01]  /*7890*/  LDL.LU R23, [R1+0x24] ;  /* 0x0000240001177983 */ /* 0x000ee20000300800 */
[----:B-----5:R-:W-:Y:S01]  /*78a0*/  IMAD.U32 R22, R21, 0x10000, RZ ;  /* 0x0001000015167824 */ /* 0x020fe200078e00ff */
[----:B------:R-:W-:Y:S03]  /*78b0*/  BSSY B0, `(.L_x_42) ;  /* 0x0000008000007945 */ /* 0x000fe60003800000 */
[----:B------:R-:W-:-:S04]  /*78c0*/  FMUL R22, R22, UR8 ;  /* 0x0000000816167c20 */ /* 0x000fc80008400000 */
[----:B---3--:R-:W-:-:S05]  /*78d0*/  FFMA R22, R23, UR13, R22 ;  /* 0x0000000d17167c23 */ /* 0x008fca0008000016 */
[----:B------:R-:W-:-:S05]  /*78e0*/  F2FP.BF16.F32.PACK_AB R22, RZ, R22 ;  /* 0x00000016ff16723e */ /* 0x000fca00000010ff */
[----:B------:R3:W-:Y:S01]  /*78f0*/  @P0 STG.E.U16 desc[UR24][R4.64+0x22], R22 ;  /* 0x0000221604000986 */ /* 0x0007e2000c101518 */
[----:B------:R-:W-:-:S13]  /*7900*/  ISETP.GT.AND P0, PT, R0, 0x8, P3 ;  /* 0x000000080000780c */ /* 0x000fda0001f04270 */
[----:B---3--:R-:W-:Y:S05]  /*7910*/  @!P0 BRA `(.L_x_43) ;  /* 0x0000000000048947 */ /* 0x008fea0003800000 */
[----:B------:R3:W5:Y:S02]  /*7920*/  LDG.E.LTC128B.U16 R21, desc[UR24][R8.64+0x20] ;  /* 0x0000201808157981 */ /* 0x000764000c1e1520 */
.L_x_43:
[----:B------:R-:W-:Y:S05]  /*7930*/  BSYNC B0 ;  /* 0x0000000000007941 */ /* 0x000fea0003800000 */
.L_x_42:
[----:B------:R-:W2:Y:S01]  /*7940*/  LDL.LU R23, [R1+0x28] ;  /* 0x0000280001177983 */ /* 0x000ea20000300800 */
[----:B-----5:R-:W-:Y:S01]  /*7950*/  IMAD.U32 R22, R21, 0x10000, RZ ;  /* 0x0001000015167824 */ /* 0x020fe200078e00ff */
[----:B------:R-:W-:Y:S03]  /*7960*/  BSSY B0, `(.L_x_44) ;  /* 0x0000008000007945 */ /* 0x000fe60003800000 */
[----:B------:R-:W-:-:S04]  /*7970*/  FMUL R22, R22, UR8 ;  /* 0x0000000816167c20 */ /* 0x000fc80008400000 */
[----:B--2---:R-:W-:-:S05]  /*7980*/  FFMA R22, R23, UR13, R22 ;  /* 0x0000000d17167c23 */ /* 0x004fca0008000016 */
[----:B------:R-:W-:-:S05]  /*7990*/  F2FP.BF16.F32.PACK_AB R22, RZ, R22 ;  /* 0x00000016ff16723e */ /* 0x000fca00000010ff */
[----:B------:R2:W-:Y:S01]  /*79a0*/  @P0 STG.E.U16 desc[UR24][R6.64+0x20], R22 ;  /* 0x0000201606000986 */ /* 0x0005e2000c101518 */
[----:B------:R-:W-:-:S13]  /*79b0*/  ISETP.GT.AND P0, PT, R0, 0x8, P2 ;  /* 0x000000080000780c */ /* 0x000fda0001704270 */
[----:B--2---:R-:W-:Y:S05]  /*79c0*/  @!P0 BRA `(.L_x_45) ;  /* 0x0000000000048947 */ /* 0x004fea0003800000 */
[----:B------:R2:W5:Y:S02]  /*79d0*/  LDG.E.LTC128B.U16 R21, desc[UR24][R8.64+0x22] ;  /* 0x0000221808157981 */ /* 0x000564000c1e1520 */
.L_x_45:
[----:B------:R-:W-:Y:S05]  /*79e0*/  BSYNC B0 ;  /* 0x0000000000007941 */ /* 0x000fea0003800000 */
.L_x_44:
        /* <DEDUP_REMOVED lines=13> */
.L_x_47:
[----:B------:R-:W-:Y:S05]  /*7ac0*/  BSYNC B0 ;  /* 0x0000000000007941 */ /* 0x000fea0003800000 */
.L_x_46:
[----:B------:R-:W2:Y:S01]  /*7ad0*/  LDL.LU R23, [R1+0x30] ;  /* 0x0000300001177983 */ /* 0x000ea20000300800 */
[----:B-----5:R-:W-:Y:S01]  /*7ae0*/  IMAD.U32 R22, R21, 0x10000, RZ ;  /* 0x0001000015167824 */ /* 0x020fe200078e00ff */
[----:B------:R-:W-:Y:S01]  /*7af0*/  ISETP.GT.AND P2, PT, R3, 0x19, PT ;  /* 0x000000190300780c */ /* 0x000fe20003f44270 */
[----:B------:R-:W-:Y:S01]  /*7b00*/  BSSY B0, `(.L_x_48) ;  /* 0x0000014000007945 */ /* 0x000fe20003800000 */
[----:B------:R-:W-:Y:S01]  /*7b10*/  LOP3.LUT R2, R2, 0xfdffffff, RZ, 0xc0, !PT ;  /* 0xfdffffff02027812 */ /* 0x000fe200078ec0ff */
[----:B------:R-:W-:-:S10]  /*7b20*/  FMUL R22, R22, UR8 ;  /* 0x0000000816167c20 */ /* 0x000fd40008400000 */
[----:B------:R-:W-:Y:S01]  /*7b30*/  @P2 LOP3.LUT R2, R2, 0x2000000, RZ, 0xfc, !PT ;  /* 0x0200000002022812 */ /* 0x000fe200078efcff */
[----:B--2---:R-:W-:-:S05]  /*7b40*/  FFMA R22, R23, UR13, R22 ;  /* 0x0000000d17167c23 */ /* 0x004fca0008000016 */
[----:B------:R-:W-:-:S05]  /*7b50*/  F2FP.BF16.F32.PACK_AB R22, RZ, R22 ;  /* 0x00000016ff16723e */ /* 0x000fca00000010ff */
[----:B------:R2:W-:Y:S01]  /*7b60*/  @P0 STG.E.U16 desc[UR24][R4.64+0x30], R22 ;  /* 0x0000301604000986 */ /* 0x0005e2000c101518 */
[----:B------:R-:W-:-:S05]  /*7b70*/  IADD3 R221, P0, R14, 0x80, RZ ;  /* 0x000000800edd7810 */ /* 0x000fca0007f1e0ff */
        /* <DEDUP_REMOVED lines=12> */
.L_x_49:
[----:B------:R-:W-:Y:S05]  /*7c40*/  BSYNC B0 ;  /* 0x0000000000007941 */ /* 0x000fea0003800000 */
.L_x_48:
        /* <DEDUP_REMOVED lines=10> */
.L_x_51:
[----:B------:R-:W-:Y:S05]  /*7cf0*/  BSYNC B0 ;  /* 0x0000000000007941 */ /* 0x000fea0003800000 */
.L_x_50:
[----:B------:R-:W2:Y:S01]  /*7d00*/  LDL.LU R23, [R1+0x38] ;  /* 0x0000380001177983 */ /* 0x000ea20000300800 */
[----:B-----5:R-:W-:Y:S01]  /*7d10*/  IMAD.U32 R22, R21, 0x10000, RZ ;  /* 0x0001000015167824 */ /* 0x020fe200078e00ff */
[----:B------:R-:W-:Y:S03]  /*7d20*/  BSSY B0, `(.L_x_52) ;  /* 0x0000013000007945 */ /* 0x000fe60003800000 */
[----:B------:R-:W-:-:S04]  /*7d30*/  FMUL R22, R22, UR8 ;  /* 0x0000000816167c20 */ /* 0x000fc80008400000 */
[----:B--2---:R-:W-:-:S05]  /*7d40*/  FFMA R22, R23, UR13, R22 ;  /* 0x0000000d17167c23 */ /* 0x004fca0008000016 */
[----:B------:R-:W-:-:S05]  /*7d50*/  F2FP.BF16.F32.PACK_AB R22, RZ, R22 ;  /* 0x00000016ff16723e */ /* 0x000fca00000010ff */
[----:B------:R2:W-:Y:S01]  /*7d60*/  @P0 STG.E.U16 desc[UR24][R6.64+0x30], R22 ;  /* 0x0000301606000986 */ /* 0x0005e2000c101518 */
[----:B------:R-:W-:-:S05]  /*7d70*/  IADD3 R220, P0, R14, 0xc0, RZ ;  /* 0x000000c00edc7810 */ /* 0x000fca0007f1e0ff */
[----:B------:R-:W-:-:S04]  /*7d80*/  IMAD.X R14, RZ, RZ, R15, P0 ;  /* 0x000000ffff0e7224 */ /* 0x000fc800000e060f */
[----:B------:R-:W-:-:S04]  /*7d90*/  IMAD R14, R14, UR28, RZ ;  /* 0x0000001c0e0e7c24 */ /* 0x000fc8000f8e02ff */
[C---:B------:R-:W-:Y:S02]  /*7da0*/  IMAD R222, R220.reuse, UR29, R14 ;  /* 0x0000001ddcde7c24 */ /* 0x040fe4000f8e020e */
[----:B------:R-:W-:-:S04]  /*7db0*/  IMAD.WIDE.U32 R14, R220, R216, UR4 ;  /* 0x00000004dc0e7e25 */ /* 0x000fc8000f8e00d8 */
[----:B------:R-:W-:Y:S02]  /*7dc0*/  IMAD.IADD R15, R222, 0x1, R15 ;  /* 0x00000001de0f7824 */ /* 0x000fe400078e020f */
[----:B------:R-:W-:-:S04]  /*7dd0*/  IMAD.WIDE.U32 R14, R20, UR7, R14 ;  /* 0x00000007140e7c25 */ /* 0x000fc8000f8e000e */
[----:B------:R-:W-:Y:S01]  /*7de0*/  VIADD R15, R15, UR12 ;  /* 0x0000000c0f0f7c36 */ /* 0x000fe20008000000 */
[----:B------:R-:W-:Y:S02]  /*7df0*/  IADD3 R239, P0, P1, R14, UR17, R12 ;  /* 0x000000110eef7c10 */ /* 0x000fe4000f91e00c */
[----:B------:R-:W-:Y:S02]  /*7e00*/  PRMT R14, R21, 0x7610, R14 ;  /* 0x00007610150e7816 */ /* 0x000fe4000000000e */
[----:B------:R-:W-:Y:S02]  /*7e10*/  IADD3.X R245, R15, UR20, R13, P0, P1 ;  /* 0x000000140ff57c10 */ /* 0x000fe400087e240d */
[----:B------:R-:W-:-:S13]  /*7e20*/  ISETP.GT.AND P0, PT, R0, 0x8, P2 ;  /* 0x000000080000780c */ /* 0x000fda0001704270 */
[----:B--2---:R-:W-:Y:S05]  /*7e30*/  @!P0 BRA `(.L_x_53) ;  /* 0x0000000000048947 */ /* 0x004fea0003800000 */
[----:B------:R2:W5:Y:S02]  /*7e40*/  LDG.E.LTC128B.U16 R14, desc[UR24][R8.64+0x32] ;  /* 0x00003218080e7981 */ /* 0x000564000c1e1520 */
.L_x_53:
[----:B------:R-:W-:Y:S05]  /*7e50*/  BSYNC B0 ;  /* 0x0000000000007941 */ /* 0x000fea0003800000 */
.L_x_52:
        /* <DEDUP_REMOVED lines=13> */
.L_x_55:
[----:B------:R-:W-:Y:S05]  /*7f30*/  BSYNC B0 ;  /* 0x0000000000007941 */ /* 0x000fea0003800000 */
.L_x_54:
        /* <DEDUP_REMOVED lines=10> */
[----:B------:R-:W-:-:S13]  /*7fe0*/  ISETP.GT.AND P0, PT, R0, RZ, P1 ;  /* 0x000000ff0000720c */ /* 0x000fda0000f04270 */
[----:B--2---:R-:W-:Y:S05]  /*7ff0*/  @!P0 BRA `(.L_x_57) ;  /* 0x0000000000048947 */ /* 0x004fea0003800000 */
[----:B------:R2:W5:Y:S02]  /*8000*/  LDG.E.LTC128B.U16 R14, desc[UR24][R10.64+0x42] ;  /* 0x000042180a0e7981 */ /* 0x000564000c1e1520 */
.L_x_57:
[----:B------:R-:W-:Y:S05]  /*8010*/  BSYNC B0 ;  /* 0x0000000000007941 */ /* 0x000fea0003800000 */
.L_x_56:
        /* <DEDUP_REMOVED lines=10> */
.L_x_59:
[----:B------:R-:W-:Y:S05]  /*80c0*/  BSYNC B0 ;  /* 0x0000000000007941 */ /* 0x000fea0003800000 */
.L_x_58:
[----:B------:R-:W2:Y:S01]  /*80d0*/  LDL.LU R22, [R1+0x48] ;  /* 0x0000480001167983 */ /* 0x000ea20000300800 */
[C---:B-----5:R-:W-:Y:S01]  /*80e0*/  IMAD.U32 R15, R14.reuse, 0x10000, RZ ;  /* 0x000100000e0f7824 */ /* 0x060fe200078e00ff */
[----:B------:R-:W-:Y:S01]  /*80f0*/  BSSY B0, `(.L_x_60) ;  /* 0x0000009000007945 */ /* 0x000fe20003800000 */
[----:B------:R-:W-:Y:S02]  /*8100*/  PRMT R21, R14, 0x7610, R21 ;  /* 0x000076100e157816 */ /* 0x000fe40000000015 */
[----:B------:R-:W-:-:S04]  /*8110*/  FMUL R15, R15, UR8 ;  /* 0x000000080f0f7c20 */ /* 0x000fc80008400000 */
[----:B--2---:R-:W-:-:S05]  /*8120*/  FFMA R15, R22, UR13, R15 ;  /* 0x0000000d160f7c23 */ /* 0x004fca000800000f */
[----:B------:R-:W-:-:S05]  /*8130*/  F2FP.BF16.F32.PACK_AB R15, RZ, R15 ;  /* 0x0000000fff0f723e */ /* 0x000fca00000010ff */
[----:B------:R2:W-:Y:S01]  /*8140*/  @P0 STG.E.U16 desc[UR24][R6.64+0x40], R15 ;  /* 0x0000400f06000986 */ /* 0x0005e2000c101518 */
[----:B------:R-:W-:-:S13]  /*8150*/  ISETP.GT.AND P0, PT, R0, 0x8, P1 ;  /* 0x000000080000780c */ /* 0x000fda0000f04270 */
[----:B--2---:R-:W-:Y:S05]  /*8160*/  @!P0 BRA `(.L_x_61) ;  /* 0x0000000000048947 */ /* 0x004fea0003800000 */
[----:B------:R2:W5:Y:S02]  /*8170*/  LDG.E.LTC128B.U16 R21, desc[UR24][R8.64+0x42] ;  /* 0x0000421808157981 */ /* 0x000564000c1e1520 */
.L_x_61:
[----:B------:R-:W-:Y:S05]  /*8180*/  BSYNC B0 ;  /* 0x0000000000007941 */ /* 0x000fea0003800000 */
.L_x_60:
[----:B------:R-:W3:Y:S01]  /*8190*/  LDL.LU R15, [R1+0x4c] ;  /* 0x00004c00010f7983 */ /* 0x000ee20000300800 */
[----:B-----5:R-:W-:Y:S01]  /*81a0*/  IMAD.U32 R14, R21, 0x10000, RZ ;  /* 0x00010000150e7824 */ /* 0x020fe200078e00ff */
[----:B------:R-:W-:Y:S01]  /*81b0*/  ISETP.GT.AND P2, PT, R3, 0x28, PT ;  /* 0x000000280300780c */ /* 0x000fe20003f44270 */
[----:B------:R-:W-:Y:S01]  /*81c0*/  IMAD.WIDE.U32 R224, R219, R216, UR26 ;  /* 0x0000001adbe07e25 */ /* 0x000fe2000f8e00d8 */
[----:B------:R-:W-:-:S03]  /*81d0*/  LOP3.LUT R2, R2, 0xffdfffff, RZ, 0xc0, !PT ;  /* 0xffdfffff02027812 */ /* 0x000fc600078ec0ff */
[----:B------:R-:W-:Y:S01]  /*81e0*/  FMUL R14, R14, UR8 ;  /* 0x000000080e0e7c20 */ /* 0x000fe20008400000 */
[----:B------:R-:W-:Y:S01]  /*81f0*/  BSSY B0, `(.L_x_62) ;  /* 0x0000010000007945 */ /* 0x000fe20003800000 */
[----:B------:R-:W-:-:S06]  /*8200*/  IMAD.IADD R237, R227, 0x1, R225 ;  /* 0x00000001e3ed7824 */ /* 0x000fcc00078e02e1 */
[----:B------:R-:W-:Y:S01]  /*8210*/  @P2 LOP3.LUT R2, R2, 0x200000, RZ, 0xfc, !PT ;  /* 0x0020000002022812 */ /* 0x000fe200078efcff */
[----:B---3--:R-:W-:-:S05]  /*8220*/  FFMA R14, R15, UR13, R14 ;  /* 0x0000000d0f0e7c23 */ /* 0x008fca000800000e */
[----:B------:R-:W-:-:S05]  /*8230*/  F2FP.BF16.F32.PACK_AB R14, RZ, R14 ;  /* 0x0000000eff0e723e */ /* 0x000fca00000010ff */
[----:B------:R3:W-:Y:S02]  /*8240*/  @P0 STG.E.U16 desc[UR24][R6.64+0x42], R14 ;  /* 0x0000420e06000986 */ /* 0x0007e4000c101518 */
[----:B---3--:R-:W-:-:S04]  /*8250*/  IADD3 R14, P0, R224, UR10, RZ ;  /* 0x0000000ae00e7c10 */ /* 0x008fc8000ff1e0ff */
[----:B------:R-:W-:-:S03]  /*8260*/  IADD3.X R15, R237, UR5, RZ, P0, !PT ;  /* 0x00000005ed0f7c10 */ /* 0x000fc600087fe4ff */
[----:B------:R-:W-:-:S04]  /*8270*/  IMAD.WIDE.U32 R14, R20, UR7, R14 ;  /* 0x00000007140e7c25 */ /* 0x000fc8000f8e000e */
[----:B------:R-:W-:Y:S01]  /*8280*/  VIADD R15, R15, UR12 ;  /* 0x0000000c0f0f7c36 */ /* 0x000fe20008000000 */
[----:B------:R-:W-:Y:S02]  /*8290*/  IADD3 R238, P0, P1, R14, UR17, R12 ;  /* 0x000000110eee7c10 */ /* 0x000fe4000f91e00c */
[----:B------:R-:W-:Y:S02]  /*82a0*/  PRMT R14, R21, 0x7610, R14 ;  /* 0x00007610150e7816 */ /* 0x000fe4000000000e */
[----:B------:R-:W-:Y:S02]  /*82b0*/  IADD3.X R244, R15, UR20, R13, P0, P1 ;  /* 0x000000140ff47c10 */ /* 0x000fe400087e240d */
[----:B------:R-:W-:-:S13]  /*82c0*/  ISETP.GT.AND P0, PT, R0, RZ, P2 ;  /* 0x000000ff0000720c */ /* 0x000fda0001704270 */
[----:B------:R-:W-:Y:S05]  /*82d0*/  @!P0 BRA `(.L_x_63) ;  /* 0x0000000000048947 */ /* 0x000fea0003800000 */
[----:B------:R3:W5:Y:S02]  /*82e0*/  LDG.E.LTC128B.U16 R14, desc[UR24][R10.64+0x50] ;  /* 0x000050180a0e7981 */ /* 0x000764000c1e1520 */
.L_x_63:
[----:B------:R-:W-:Y:S05]  /*82f0*/  BSYNC B0 ;  /* 0x0000000000007941 */ /* 0x000fea0003800000 */
.L_x_62:
        /* <DEDUP_REMOVED lines=13> */
.L_x_65:
[----:B------:R-:W-:Y:S05]  /*83d0*/  BSYNC B0 ;  /* 0x0000000000007941 */ /* 0x000fea0003800000 */
.L_x_64:
        /* <DEDUP_REMOVED lines=10> */
.L_x_67:
[----:B------:R-:W-:Y:S05]  /*8480*/  BSYNC B0 ;  /* 0x0000000000007941 */ /* 0x000fea0003800000 */
.L_x_66:
        /* <DEDUP_REMOVED lines=10> */
.L_x_69:
[----:B------:R-:W-:Y:S05]  /*8530*/  BSYNC B0 ;  /* 0x0000000000007941 */ /* 0x000fea0003800000 */
.L_x_68:
[----:B------:R-:W3:Y:S01]  /*8540*/  LDL.LU R22, [R1+0x5c] ;  /* 0x00005c0001167983 */ /* 0x000ee20000300800 */
[----:B-----5:R-:W-:Y:S01]  /*8550*/  IMAD.U32 R15, R14, 0x10000, RZ ;  /* 0x000100000e0f7824 */ /* 0x020fe200078e00ff */
[----:B------:R-:W-:Y:S01]  /*8560*/  ISETP.GT.AND P3, PT, R3, 0x30, PT ;  /* 0x000000300300780c */ /* 0x000fe20003f64270 */
[----:B------:R-:W-:Y:S01]  /*8570*/  BSSY B0, `(.L_x_70) ;  /* 0x000000b000007945 */ /* 0x000fe20003800000 */
[----:B------:R-:W-:Y:S01]  /*8580*/  LOP3.LUT R2, R2, 0xfff7ffff, RZ, 0xc0, !PT ;  /* 0xfff7ffff02027812 */ /* 0x000fe200078ec0ff */
[----:B------:R-:W-:Y:S01]  /*8590*/  FMUL R15, R15, UR8 ;  /* 0x000000080f0f7c20 */ /* 0x000fe20008400000 */
[----:B------:R-:W-:-:S09]  /*85a0*/  PRMT R21, R14, 0x7610, R21 ;  /* 0x000076100e157816 */ /* 0x000fd20000000015 */
[----:B------:R-:W-:Y:S01]  /*85b0*/  @P3 LOP3.LUT R2, R2, 0x80000, RZ, 0xfc, !PT ;  /* 0x0008000002023812 */ /* 0x000fe200078efcff */
[----:B---3--:R-:W-:-:S05]  /*85c0*/  FFMA R15, R22, UR13, R15 ;  /* 0x0000000d160f7c23 */ /* 0x008fca000800000f */
[----:B------:R-:W-:-:S05]  /*85d0*/  F2FP.BF16.F32.PACK_AB R15, RZ, R15 ;  /* 0x0000000fff0f723e */ /* 0x000fca00000010ff */
[----:B------:R3:W-:Y:S01]  /*85e0*/  @P0 STG.E.U16 desc[UR24][R6.64+0x52], R15 ;  /* 0x0000520f06000986 */ /* 0x0007e2000c101518 */
[----:B------:R-:W-:-:S13]  /*85f0*/  ISETP.GT.AND P0, PT, R0, RZ, P3 ;  /* 0x000000ff0000720c */ /* 0x000fda0001f04270 */
[----:B---3--:R-:W-:Y:S05]  /*8600*/  @!P0 BRA `(.L_x_71) ;  /* 0x0000000000048947 */ /* 0x008fea0003800000 */
[----:B------:R3:W5:Y:S02]  /*8610*/  LDG.E.LTC128B.U16 R21, desc[UR24][R10.64+0x60] ;  /* 0x000060180a157981 */ /* 0x000764000c1e1520 */
.L_x_71:
[----:B------:R-:W-:Y:S05]  /*8620*/  BSYNC B0 ;  /* 0x0000000000007941 */ /* 0x000fea0003800000 */
.L_x_70:
[----:B------:R-:W2:Y:S01]  /*8630*/  LDL.LU R15, [R1+0x60] ;  /* 0x00006000010f7983 */ /* 0x000ea20000300800 */
[----:B-----5:R-:W-:Y:S01]  /*8640*/  IMAD.U32 R14, R21, 0x10000, RZ ;  /* 0x00010000150e7824 */ /* 0x020fe200078e00ff */
[----:B------:R-:W-:Y:S01]  /*8650*/  ISETP.GT.AND P2, PT, R3, 0x31, PT ;  /* 0x000000310300780c */ /* 0x000fe20003f44270 */
[----:B------:R-:W-:Y:S01]  /*8660*/  IMAD.WIDE.U32 R22, R221, R216, UR26 ;  /* 0x0000001add167e25 */ /* 0x000fe2000f8e00d8 */
[----:B------:R-:W-:-:S03]  /*8670*/  LOP3.LUT R2, R2, 0xfffbffff, RZ, 0xc0, !PT ;  /* 0xfffbffff02027812 */ /* 0x000fc600078ec0ff */
[----:B------:R-:W-:Y:S01]  /*8680*/  FMUL R14, R14, UR8 ;  /* 0x000000080e0e7c20 */ /* 0x000fe20008400000 */
[----:B------:R-:W-:Y:S01]  /*8690*/  BSSY B0, `(.L_x_72) ;  /* 0x0000010000007945 */ /* 0x000fe20003800000 */
[----:B------:R-:W-:Y:S01]  /*86a0*/  IMAD.IADD R235, R223, 0x1, R23 ;  /* 0x00000001dfeb7824 */ /* 0x000fe200078e0217 */
[----:B------:R-:W-:-:S05]  /*86b0*/  PRMT R218, R21, 0x7610, R218 ;  /* 0x0000761015da7816 */ /* 0x000fca00000000da */
[----:B------:R-:W-:Y:S01]  /*86c0*/  @P2 LOP3.LUT R2, R2, 0x40000, RZ, 0xfc, !PT ;  /* 0x0004000002022812 */ /* 0x000fe200078efcff */
[----:B--2---:R-:W-:-:S05]  /*86d0*/  FFMA R14, R15, UR13, R14 ;  /* 0x0000000d0f0e7c23 */ /* 0x004fca000800000e */
[----:B------:R-:W-:-:S05]  /*86e0*/  F2FP.BF16.F32.PACK_AB R14, RZ, R14 ;  /* 0x0000000eff0e723e */ /* 0x000fca00000010ff */
[----:B------:R2:W-:Y:S02]  /*86f0*/  @P0 STG.E.U16 desc[UR24][R4.64+0x60], R14 ;  /* 0x0000600e04000986 */ /* 0x0005e4000c101518 */
[----:B--2---:R-:W-:-:S04]  /*8700*/  IADD3 R14, P0, R22, UR10, RZ ;  /* 0x0000000a160e7c10 */ /* 0x004fc8000ff1e0ff */
[----:B------:R-:W-:-:S03]  /*8710*/  IADD3.X R15, R235, UR5, RZ, P0, !PT ;  /* 0x00000005eb0f7c10 */ /* 0x000fc600087fe4ff */
[----:B------:R-:W-:-:S04]  /*8720*/  IMAD.WIDE.U32 R14, R20, UR7, R14 ;  /* 0x00000007140e7c25 */ /* 0x000fc8000f8e000e */
[----:B------:R-:W-:Y:S01]  /*8730*/  VIADD R15, R15, UR12 ;  /* 0x0000000c0f0f7c36 */ /* 0x000fe20008000000 */
[----:B------:R-:W-:-:S04]  /*8740*/  IADD3 R236, P0, P1, R14, UR17, R12 ;  /* 0x000000110eec7c10 */ /* 0x000fc8000f91e00c */
[----:B------:R-:W-:Y:S02]  /*8750*/  IADD3.X R243, R15, UR20, R13, P0, P1 ;  /* 0x000000140ff37c10 */ /* 0x000fe400087e240d */
[----:B------:R-:W-:-:S13]  /*8760*/  ISETP.GT.AND P0, PT, R0, RZ, P2 ;  /* 0x000000ff0000720c */ /* 0x000fda0001704270 */
[----:B------:R-:W-:Y:S05]  /*8770*/  @!P0 BRA `(.L_x_73) ;  /* 0x0000000000048947 */ /* 0x000fea0003800000 */
[----:B------:R2:W5:Y:S02]  /*8780*/  LDG.E.LTC128B.U16 R218, desc[UR24][R10.64+0x62] ;  /* 0x000062180ada7981 */ /* 0x000564000c1e1520 */
.L_x_73:
[----:B------:R-:W-:Y:S05]  /*8790*/  BSYNC B0 ;  /* 0x0000000000007941 */ /* 0x000fea0003800000 */
.L_x_72:
[----:B------:R-:W3:Y:S01]  /*87a0*/  LDL.LU R15, [R1+0x64] ;  /* 0x00006400010f7983 */ /* 0x000ee20000300800 */
[----:B-----5:R-:W-:Y:S01]  /*87b0*/  IMAD.U32 R14, R218, 0x10000, RZ ;  /* 0x00010000da0e7824 */ /* 0x020fe200078e00ff */
[----:B------:R-:W-:Y:S03]  /*87c0*/  BSSY B0, `(.L_x_74) ;  /* 0x0000011000007945 */ /* 0x000fe60003800000 */
[----:B------:R-:W-:-:S04]  /*87d0*/  FMUL R14, R14, UR8 ;  /* 0x000000080e0e7c20 */ /* 0x000fc80008400000 */
[----:B---3--:R-:W-:-:S05]  /*87e0*/  FFMA R14, R15, UR13, R14 ;  /* 0x0000000d0f0e7c23 */ /* 0x008fca000800000e */
[----:B------:R-:W-:-:S05]  /*87f0*/  F2FP.BF16.F32.PACK_AB R14, RZ, R14 ;  /* 0x0000000eff0e723e */ /* 0x000fca00000010ff */
[----:B------:R3:W-:Y:S02]  /*8800*/  @P0 STG.E.U16 desc[UR24][R4.64+0x62], R14 ;  /* 0x0000620e04000986 */ /* 0x0007e4000c101518 */
[----:B---3--:R-:W-:-:S04]  /*8810*/  IMAD.WIDE.U32 R14, R220, R216, UR26 ;  /* 0x0000001adc0e7e25 */ /* 0x008fc8000f8e00d8 */
[----:B------:R-:W-:Y:S01]  /*8820*/  IMAD.IADD R226, R222, 0x1, R15 ;  /* 0x00000001dee27824 */ /* 0x000fe200078e020f */
[----:B------:R-:W-:-:S04]  /*8830*/  IADD3 R216, P0, R14, UR10, RZ ;  /* 0x0000000a0ed87c10 */ /* 0x000fc8000ff1e0ff */
[----:B------:R-:W-:-:S03]  /*8840*/  IADD3.X R217, R226, UR5, RZ, P0, !PT ;  /* 0x00000005e2d97c10 */ /* 0x000fc600087fe4ff */
[----:B------:R-:W-:-:S04]  /*8850*/  IMAD.WIDE.U32 R20, R20, UR7, R216 ;  /* 0x0000000714147c25 */ /* 0x000fc8000f8e00d8 */
[----:B------:R-:W-:Y:S01]  /*8860*/  VIADD R21, R21, UR12 ;  /* 0x0000000c15157c36 */ /* 0x000fe20008000000 */
[----:B------:R-:W-:Y:S02]  /*8870*/  IADD3 R234, P0, P1, R20, UR17, R12 ;  /* 0x0000001114ea7c10 */ /* 0x000fe4000f91e00c */
[----:B------:R-:W-:Y:S02]  /*8880*/  PRMT R20, R218, 0x7610, R20 ;  /* 0x00007610da147816 */ /* 0x000fe40000000014 */
[----:B------:R-:W-:Y:S02]  /*8890*/  IADD3.X R242, R21, UR20, R13, P0, P1 ;  /* 0x0000001415f27c10 */ /* 0x000fe400087e240d */
[----:B------:R-:W-:-:S13]  /*88a0*/  ISETP.GT.AND P0, PT, R0, 0x8, P3 ;  /* 0x000000080000780c */ /* 0x000fda0001f04270 */
[----:B------:R-:W-:Y:S05]  /*88b0*/  @!P0 BRA `(.L_x_75) ;  /* 0x0000000000048947 */ /* 0x000fea0003800000 */
[----:B------:R3:W5:Y:S02]  /*88c0*/  LDG.E.LTC128B.U16 R20, desc[UR24][R8.64+0x60] ;  /* 0x0000601808147981 */ /* 0x000764000c1e1520 */
.L_x_75:
[----:B------:R-:W-:Y:S05]  /*88d0*/  BSYNC B0 ;  /* 0x0000000000007941 */ /* 0x000fea0003800000 */
.L_x_74:
        /* <DEDUP_REMOVED lines=10> */
.L_x_77:
[----:B------:R-:W-:Y:S05]  /*8980*/  BSYNC B0 ;  /* 0x0000000000007941 */ /* 0x000fea0003800000 */
.L_x_76:
[----:B------:R-:W3:Y:S01]  /*8990*/  LDL.LU R13, [R1+0x6c] ;  /* 0x00006c00010d7983 */ /* 0x000ee20000300800 */
[----:B-----5:R-:W-:Y:S01]  /*89a0*/  IMAD.U32 R12, R20, 0x10000, RZ ;  /* 0x00010000140c7824 */ /* 0x020fe200078e00ff */
[----:B------:R-:W-:Y:S01]  /*89b0*/  USHF.L.U32 UR16, UR14, 0x1, URZ ;  /* 0x000000010e107899 */ /* 0x000fe2000800063f */
[----:B------:R-:W-:Y:S01]  /*89c0*/  ISETP.GT.AND P3, PT, R3, 0x38, PT ;  /* 0x000000380300780c */ /* 0x000fe20003f64270 */
[----:B------:R-:W-:Y:S01]  /*89d0*/  USHF.L.U64.HI UR22, UR14, 0x1, UR21 ;  /* 0x000000010e167899 */ /* 0x000fe20008010215 */
[----:B------:R-:W-:Y:S01]  /*89e0*/  FMUL R12, R12, UR8 ;  /* 0x000000080c0c7c20 */ /* 0x000fe20008400000 */
[----:B------:R-:W-:Y:S01]  /*89f0*/  LOP3.LUT R2, R2, 0xfffdffff, RZ, 0xc0, !PT ;  /* 0xfffdffff02027812 */ /* 0x000fe200078ec0ff */
[----:B------:R-:W-:Y:S09]  /*8a00*/  BSSY B0, `(.L_x_78) ;  /* 0x000000c000007945 */ /* 0x000ff20003800000 */
[----:B------:R-:W-:Y:S01]  /*8a10*/  @P3 LOP3.LUT R2, R2, 0x20000, RZ, 0xfc, !PT ;  /* 0x0002000002023812 */ /* 0x000fe200078efcff */
[----:B---3--:R-:W-:Y:S01]  /*8a20*/  FFMA R12, R13, UR13, R12 ;  /* 0x0000000d0d0c7c23 */ /* 0x008fe2000800000c */
[----:B------:R-:W-:-:S04]  /*8a30*/  IMAD.U32 R13, RZ, RZ, UR6 ;  /* 0x00000006ff0d7e24 */ /* 0x000fc8000f8e00ff */
[----:B------:R-:W-:-:S05]  /*8a40*/  F2FP.BF16.F32.PACK_AB R12, RZ, R12 ;  /* 0x0000000cff0c723e */ /* 0x000fca00000010ff */
[----:B------:R3:W-:Y:S02]  /*8a50*/  @P0 STG.E.U16 desc[UR24][R6.64+0x62], R12 ;  /* 0x0000620c06000986 */ /* 0x0007e4000c101518 */
[----:B---3--:R-:W-:-:S05]  /*8a60*/  IMAD.U32 R12, RZ, RZ, UR23 ;  /* 0x00000017ff0c7e24 */ /* 0x008fca000f8e00ff */
[----:B------:R-:W-:-:S04]  /*8a70*/  IADD3 R12, P0, P1, R12, UR16, R4 ;  /* 0x000000100c0c7c10 */ /* 0x000fc8000f91e004 */
[----:B------:R-:W-:Y:S02]  /*8a80*/  IADD3.X R13, R13, UR22, R5, P0, P1 ;  /* 0x000000160d0d7c10 */ /* 0x000fe400087e2405 */
[----:B------:R-:W-:-:S13]  /*8a90*/  ISETP.GT.AND P0, PT, R0, RZ, P3 ;  /* 0x000000ff0000720c */ /* 0x000fda0001f04270 */
[----:B------:R-:W-:Y:S05]  /*8aa0*/  @!P0 BRA `(.L_x_79) ;  /* 0x0000000000048947 */ /* 0x000fea0003800000 */
[----:B------:R3:W5:Y:S02]  /*8ab0*/  LDG.E.LTC128B.U16 R20, desc[UR24][R10.64+0x70] ;  /* 0x000070180a147981 */ /* 0x000764000c1e1520 */
.L_x_79:
[----:B------:R-:W-:Y:S05]  /*8ac0*/  BSYNC B0 ;  /* 0x0000000000007941 */ /* 0x000fea0003800000 */
.L_x_78:
[----:B------:R-:W2:Y:S01]  /*8ad0*/  LDL.LU R216, [R1+0x70] ;  /* 0x0000700001d87983 */ /* 0x000ea20000300800 */
[----:B-----5:R-:W-:Y:S01]  /*8ae0*/  IMAD.U32 R21, R20, 0x10000, RZ ;  /* 0x0001000014157824 */ /* 0x020fe200078e00ff */
[----:B------:R-:W-:Y:S01]  /*8af0*/  ISETP.GT.AND P2, PT, R3, 0x39, PT ;  /* 0x000000390300780c */ /* 0x000fe20003f44270 */
[----:B------:R-:W-:Y:S01]  /*8b00*/  BSSY B0, `(.L_x_80) ;  /* 0x000000b000007945 */ /* 0x000fe20003800000 */
[----:B------:R-:W-:Y:S01]  /*8b10*/  LOP3.LUT R2, R2, 0xfffeffff, RZ, 0xc0, !PT ;  /* 0xfffeffff02027812 */ /* 0x000fe200078ec0ff */
[----:B------:R-:W-:Y:S01]  /*8b20*/  FMUL R21, R21, UR8 ;  /* 0x0000000815157c20 */ /* 0x000fe20008400000 */
[----:B------:R-:W-:-:S09]  /*8b30*/  PRMT R217, R20, 0x7610, R217 ;  /* 0x0000761014d97816 */ /* 0x000fd200000000d9 */
[----:B------:R-:W-:Y:S01]  /*8b40*/  @P2 LOP3.LUT R2, R2, 0x10000, RZ, 0xfc, !PT ;  /* 0x0001000002022812 */ /* 0x000fe200078efcff */
[----:B--2---:R-:W-:-:S05]  /*8b50*/  FFMA R21, R216, UR13, R21 ;  /* 0x0000000dd8157c23 */ /* 0x004fca0008000015 */
[----:B------:R-:W-:-:S05]  /*8b60*/  F2FP.BF16.F32.PACK_AB R21, RZ, R21 ;  /* 0x00000015ff15723e */ /* 0x000fca00000010ff */
[----:B------:R2:W-:Y:S01]  /*8b70*/  @P0 STG.E.U16 desc[UR24][R4.64+0x70], R21 ;  /* 0x0000701504000986 */ /* 0x0005e2000c101518 */
[----:B------:R-:W-:-:S13]  /*8b80*/  ISETP.GT.AND P0, PT, R0, RZ, P2 ;  /* 0x000000ff0000720c */ /* 0x000fda0001704270 */
[----:B--2---:R-:W-:Y:S05]  /*8b90*/  @!P0 BRA `(.L_x_81) ;  /* 0x0000000000048947 */ /* 0x004fea0003800000 */
[----:B------:R2:W5:Y:S02]  /*8ba0*/  LDG.E.LTC128B.U16 R217, desc[UR24][R10.64+0x72] ;  /* 0x000072180ad97981 */ /* 0x000564000c1e1520 */
.L_x_81:
[----:B------:R-:W-:Y:S05]  /*8bb0*/  BSYNC B0 ;  /* 0x0000000000007941 */ /* 0x000fea0003800000 */
.L_x_80:
        /* <DEDUP_REMOVED lines=10> */
.L_x_83:
[----:B------:R-:W-:Y:S05]  /*8c60*/  BSYNC B0 ;  /* 0x0000000000007941 */ /* 0x000fea0003800000 */
.L_x_82:
[----:B------:R-:W2:Y:S01]  /*8c70*/  LDL.LU R21, [R1+0x78] ;  /* 0x0000780001157983 */ /* 0x000ea20000300800 */
[----:B-----5:R-:W-:Y:S01]  /*8c80*/  IMAD.U32 R20, R217, 0x10000, RZ ;  /* 0x00010000d9147824 */ /* 0x020fe200078e00ff */
[----:B------:R-:W-:Y:S01]  /*8c90*/  USHF.L.U32 UR9, UR18, 0x8, URZ ;  /* 0x0000000812097899 */ /* 0x000fe2000800063f */
[----:B------:R-:W-:Y:S01]  /*8ca0*/  BSSY B0, `(.L_x_84) ;  /* 0x000000d000007945 */ /* 0x000fe20003800000 */
[----:B------:R-:W-:Y:S01]  /*8cb0*/  USHF.L.U64.HI UR15, UR18, 0x8, UR19 ;  /* 0x00000008120f7899 */ /* 0x000fe20008010213 */
[----:B------:R-:W-:-:S03]  /*8cc0*/  FMUL R20, R20, UR8 ;  /* 0x0000000814147c20 */ /* 0x000fc60008400000 */
[----:B------:R-:W-:Y:S02]  /*8cd0*/  IMAD.U32 R216, RZ, RZ, UR9 ;  /* 0x00000009ffd87e24 */ /* 0x000fe4000f8e00ff */
[----:B--2---:R-:W-:Y:S01]  /*8ce0*/  FFMA R20, R21, UR13, R20 ;  /* 0x0000000d15147c23 */ /* 0x004fe20008000014 */
[----:B------:R-:W-:-:S04]  /*8cf0*/  IMAD.U32 R21, RZ, RZ, UR15 ;  /* 0x0000000fff157e24 */ /* 0x000fc8000f8e00ff */
[----:B------:R-:W-:-:S05]  /*8d00*/  F2FP.BF16.F32.PACK_AB R20, RZ, R20 ;  /* 0x00000014ff14723e */ /* 0x000fca00000010ff */
[----:B------:R2:W-:Y:S02]  /*8d10*/  @P0 STG.E.U16 desc[UR24][R6.64+0x70], R20 ;  /* 0x0000701406000986 */ /* 0x0005e4000c101518 */
[----:B--2---:R-:W-:-:S04]  /*8d20*/  IADD3 R20, P0, P1, R4, UR23, R216 ;  /* 0x0000001704147c10 */ /* 0x004fc8000f91e0d8 */
[----:B------:R-:W-:Y:S02]  /*8d30*/  IADD3.X R21, R5, UR6, R21, P0, P1 ;  /* 0x0000000605157c10 */ /* 0x000fe400087e2415 */
[----:B------:R-:W-:-:S13]  /*8d40*/  ISETP.GT.AND P0, PT, R0, 0x8, P2 ;  /* 0x000000080000780c */ /* 0x000fda0001704270 */
[----:B------:R-:W-:Y:S05]  /*8d50*/  @!P0 BRA `(.L_x_85) ;  /* 0x0000000000048947 */ /* 0x000fea0003800000 */
[----:B------:R2:W5:Y:S02]  /*8d60*/  LDG.E.LTC128B.U16 R217, desc[UR24][R8.64+0x72] ;  /* 0x0000721808d97981 */ /* 0x000564000c1e1520 */
.L_x_85:
[----:B------:R-:W-:Y:S05]  /*8d70*/  BSYNC B0 ;  /* 0x0000000000007941 */ /* 0x000fea0003800000 */
.L_x_84:
        /* <DEDUP_REMOVED lines=13> */
.L_x_87:
[----:B------:R-:W-:Y:S05]  /*8e50*/  BSYNC B0 ;  /* 0x0000000000007941 */ /* 0x000fea0003800000 */
.L_x_86:
        /* <DEDUP_REMOVED lines=13> */
.L_x_89:
[----:B------:R-:W-:Y:S05]  /*8f30*/  BSYNC B0 ;  /* 0x0000000000007941 */ /* 0x000fea0003800000 */
.L_x_88:
        /* <DEDUP_REMOVED lines=10> */
.L_x_91:
[----:B------:R-:W-:Y:S05]  /*8fe0*/  BSYNC B0 ;  /* 0x0000000000007941 */ /* 0x000fea0003800000 */
.L_x_90:
        /* <DEDUP_REMOVED lines=10> */
.L_x_93:
[----:B------:R-:W-:Y:S05]  /*9090*/  BSYNC B0 ;  /* 0x0000000000007941 */ /* 0x000fea0003800000 */
.L_x_92:
        /* <DEDUP_REMOVED lines=13> */
.L_x_95:
[----:B------:R-:W-:Y:S05]  /*9170*/  BSYNC B0 ;  /* 0x0000000000007941 */ /* 0x000fea0003800000 */
.L_x_94:
        /* <DEDUP_REMOVED lines=13> */
.L_x_97:
[----:B------:R-:W-:Y:S05]  /*9250*/  BSYNC B0 ;  /* 0x0000000000007941 */ /* 0x000fea0003800000 */
.L_x_96:
        /* <DEDUP_REMOVED lines=10> */
.L_x_99:
[----:B------:R-:W-:Y:S05]  /*9300*/  BSYNC B0 ;  /* 0x0000000000007941 */ /* 0x000fea0003800000 */
.L_x_98:
        /* <DEDUP_REMOVED lines=10> */
.L_x_101:
[----:B------:R-:W-:Y:S05]  /*93b0*/  BSYNC B0 ;  /* 0x0000000000007941 */ /* 0x000fea0003800000 */
.L_x_100:
        /* <DEDUP_REMOVED lines=13> */
.L_x_103:
[----:B------:R-:W-:Y:S05]  /*9490*/  BSYNC B0 ;  /* 0x0000000000007941 */ /* 0x000fea0003800000 */
.L_x_102:
[----:B------:R-:W2:Y:S01]  /*94a0*/  LDL.LU R218, [R1+0xa0] ;  /* 0x0000a00001da7983 */ /* 0x000ea20000300800 */
[----:B-----5:R-:W-:Y:S01]  /*94b0*/  IMAD.U32 R15, R217, 0x10000, RZ ;  /* 0x00010000d90f7824 */ /* 0x020fe200078e00ff */
[----:B------:R-:W-:Y:S01]  /*94c0*/  ISETP.GT.AND P1, PT, R3, 0x51, PT ;  /* 0x000000510300780c */ /* 0x000fe20003f24270 */
[----:B------:R-:W-:Y:S01]  /*94d0*/  BSSY B0, `(.L_x_104) ;  /* 0x000002e000007945 */ /* 0x000fe20003800000 */
[----:B------:R-:W-:Y:S01]  /*94e0*/  LOP3.LUT R2, R2, 0xfffffbff, RZ, 0xc0, !PT ;  /* 0xfffffbff02027812 */ /* 0x000fe200078ec0ff */
[----:B------:R-:W-:-:S10]  /*94f0*/  FMUL R15, R15, UR8 ;  /* 0x000000080f0f7c20 */ /* 0x000fd40008400000 */
[----:B------:R-:W-:Y:S01]  /*9500*/  @P1 LOP3.LUT R2, R2, 0x400, RZ, 0xfc, !PT ;  /* 0x0000040002021812 */ /* 0x000fe200078efcff */
[----:B--2---:R-:W-:Y:S01]  /*9510*/  FFMA R15, R218, UR13, R15 ;  /* 0x0000000dda0f7c23 */ /* 0x004fe2000800000f */
[----:B------:R-:W-:-:S04]  /*9520*/  IMAD.WIDE.U32 R218, R219, UR28, R16 ;  /* 0x0000001cdbda7c25 */ /* 0x000fc8000f8e0010 */
[----:B------:R-:W-:-:S05]  /*9530*/  F2FP.BF16.F32.PACK_AB R15, RZ, R15 ;  /* 0x0000000fff0f723e */ /* 0x000fca00000010ff */
[----:B------:R2:W-:Y:S01]  /*9540*/  @P0 STG.E.U16 desc[UR24][R4.64+0xa0], R15 ;  /* 0x0000a00f04000986 */ /* 0x0005e2000c101518 */
[----:B------:R-:W-:Y:S01]  /*9550*/  LEA R232, P0, R218, UR30, 0x1 ;  /* 0x0000001edae87c11 */ /* 0x000fe2000f8008ff */
[----:B--2---:R-:W-:-:S05]  /*9560*/  IMAD.IADD R15, R219, 0x1, R227 ;  /* 0x00000001db0f7824 */ /* 0x004fca00078e02e3 */
[----:B------:R-:W-:Y:S01]  /*9570*/  LEA.HI.X R233, R218, UR31, R15, 0x1, P0 ;  /* 0x0000001fdae97c11 */ /* 0x000fe200080f0c0f */
[----:B------:R-:W-:-:S04]  /*9580*/  IMAD.WIDE.U32 R218, R221, UR28, R16 ;  /* 0x0000001cddda7c25 */ /* 0x000fc8000f8e0010 */
[----:B------:R-:W-:Y:S01]  /*9590*/  IMAD.IADD R223, R219, 0x1, R223 ;  /* 0x00000001dbdf7824 */ /* 0x000fe200078e02df */
[----:B------:R-:W-:-:S04]  /*95a0*/  LEA R230, P0, R218, UR30, 0x1 ;  /* 0x0000001edae67c11 */ /* 0x000fc8000f8008ff */
[----:B------:R-:W-:Y:S01]  /*95b0*/  LEA.HI.X R231, R218, UR31, R223, 0x1, P0 ;  /* 0x0000001fdae77c11 */ /* 0x000fe200080f0cdf */
[----:B------:R-:W-:-:S04]  /*95c0*/  IMAD.WIDE.U32 R218, R220, UR28, R16 ;  /* 0x0000001cdcda7c25 */ /* 0x000fc8000f8e0010 */
[----:B------:R-:W-:Y:S01]  /*95d0*/  IMAD.IADD R222, R219, 0x1, R222 ;  /* 0x00000001dbde7824 */ /* 0x000fe200078e02de */
[----:B------:R-:W-:-:S04]  /*95e0*/  LEA R228, P0, R218, UR30, 0x1 ;  /* 0x0000001edae47c11 */ /* 0x000fc8000f8008ff */
[----:B------:R-:W-:Y:S02]  /*95f0*/  LEA.HI.X R229, R218, UR31, R222, 0x1, P0 ;  /* 0x0000001fdae57c11 */ /* 0x000fe400080f0cde */
[----:B------:R-:W-:-:S04]  /*9600*/  LEA R218, P0, R241, UR30, 0x1 ;  /* 0x0000001ef1da7c11 */ /* 0x000fc8000f8008ff */
[----:B------:R-:W-:Y:S02]  /*9610*/  LEA.HI.X R219, R241, UR31, R247, 0x1, P0 ;  /* 0x0000001ff1db7c11 */ /* 0x000fe400080f0cf7 */
[----:B------:R-:W-:-:S04]  /*9620*/  LEA R220, P0, R240, UR30, 0x1 ;  /* 0x0000001ef0dc7c11 */ /* 0x000fc8000f8008ff */
[----:B------:R-:W-:Y:S02]  /*9630*/  LEA.HI.X R221, R240, UR31, R246, 0x1, P0 ;  /* 0x0000001ff0dd7c11 */ /* 0x000fe400080f0cf6 */
[----:B------:R-:W-:-:S04]  /*9640*/  LEA R222, P0, R239, UR30, 0x1 ;  /* 0x0000001eefde7c11 */ /* 0x000fc8000f8008ff */
[----:B------:R-:W-:Y:S02]  /*9650*/  LEA.HI.X R223, R239, UR31, R245, 0x1, P0 ;  /* 0x0000001fefdf7c11 */ /* 0x000fe400080f0cf5 */
[----:B------:R-:W-:-:S05]  /*9660*/  IADD3 R224, P0, R18, R224, RZ ;  /* 0x000000e012e07210 */ /* 0x000fca0007f1e0ff */
[----:B------:R-:W-:Y:S01]  /*9670*/  IMAD.X R19, R237, 0x1, R17, P0 ;  /* 0x00000001ed137824 */ /* 0x000fe200000e0611 */
[----:B------:R-:W-:-:S05]  /*9680*/  IADD3 R22, P0, R18, R22, RZ ;  /* 0x0000001612167210 */ /* 0x000fca0007f1e0ff */
[----:B------:R-:W-:Y:S01]  /*9690*/  IMAD.X R23, R235, 0x1, R17, P0 ;  /* 0x00000001eb177824 */ /* 0x000fe200000e0611 */
[----:B------:R-:W-:-:S05]  /*96a0*/  IADD3 R15, P0, R18, R14, RZ ;  /* 0x0000000e120f7210 */ /* 0x000fca0007f1e0ff */
[----:B------:R-:W-:Y:S01]  /*96b0*/  IMAD.X R16, R226, 0x1, R17, P0 ;  /* 0x00000001e2107824 */ /* 0x000fe200000e0611 */
        /* <DEDUP_REMOVED lines=12> */
[----:B------:R-:W-:-:S13]  /*9780*/  ISETP.GT.AND P0, PT, R0, RZ, P1 ;  /* 0x000000ff0000720c */ /* 0x000fda0000f04270 */
[----:B------:R-:W-:Y:S05]  /*9790*/  @!P0 BRA `(.L_x_105) ;  /* 0x0000000000048947 */ /* 0x000fea0003800000 */
[----:B------:R2:W5:Y:S02]  /*97a0*/  LDG.E.LTC128B.U16 R217, desc[UR24][R10.64+0xa2] ;  /* 0x0000a2180ad97981 */ /* 0x000564000c1e1520 */
.L_x_105:
[----:B------:R-:W-:Y:S05]  /*97b0*/  BSYNC B0 ;  /* 0x0000000000007941 */ /* 0x000fea0003800000 */
.L_x_104:
        /* <DEDUP_REMOVED lines=10> */
.L_x_107:
[----:B------:R-:W-:Y:S05]  /*9860*/  BSYNC B0 ;  /* 0x0000000000007941 */ /* 0x000fea0003800000 */
.L_x_106:
        /* <DEDUP_REMOVED lines=10> */
.L_x_109:
[----:B------:R-:W-:Y:S05]  /*9910*/  BSYNC B0 ;  /* 0x0000000000007941 */ /* 0x000fea0003800000 */
.L_x_108:
        /* <DEDUP_REMOVED lines=13> */
.L_x_111:
[----:B------:R-:W-:Y:S05]  /*99f0*/  BSYNC B0 ;  /* 0x0000000000007941 */ /* 0x000fea0003800000 */
.L_x_110:
        /* <DEDUP_REMOVED lines=13> */
.L_x_113:
[----:B------:R-:W-:Y:S05]  /*9ad0*/  BSYNC B0 ;  /* 0x0000000000007941 */ /* 0x000fea0003800000 */
.L_x_112:
        /* <DEDUP_REMOVED lines=10> */
.L_x_115:
[----:B------:R-:W-:Y:S05]  /*9b80*/  BSYNC B0 ;  /* 0x0000000000007941 */ /* 0x000fea0003800000 */
.L_x_114:
[----:B------:R-:W2:Y:S01]  /*9b90*/  LDL.LU R235, [R1+0xb8] ;  /* 0x0000b80001eb7983 */ /* 0x000ea20000300800 */
[----:B-----5:R-:W-:Y:S01]  /*9ba0*/  SHF.L.U32 R234, R217, 0x10, RZ ;  /* 0x00000010d9ea7819 */ /* 0x020fe200000006ff */
[----:B------:R-:W-:Y:S04]  /*9bb0*/  BSSY B0, `(.L_x_116) ;  /* 0x0000008000007945 */ /* 0x000fe80003800000 */
[----:B------:R-:W-:-:S04]  /*9bc0*/  FMUL R234, R234, UR8 ;  /* 0x00000008eaea7c20 */ /* 0x000fc80008400000 */
[----:B--2---:R-:W-:-:S05]  /*9bd0*/  FFMA R234, R235, UR13, R234 ;  /* 0x0000000debea7c23 */ /* 0x004fca00080000ea */
[----:B------:R-:W-:-:S05]  /*9be0*/  F2FP.BF16.F32.PACK_AB R234, RZ, R234 ;  /* 0x000000eaffea723e */ /* 0x000fca00000010ff */
[----:B------:R2:W-:Y:S01]  /*9bf0*/  @P0 STG.E.U16 desc[UR24][R6.64+0xb0], R234 ;  /* 0x0000b0ea06000986 */ /* 0x0005e2000c101518 */
[----:B------:R-:W-:-:S13]  /*9c00*/  ISETP.GT.AND P0, PT, R0, 0x8, P1 ;  /* 0x000000080000780c */ /* 0x000fda0000f04270 */
[----:B--2---:R-:W-:Y:S05]  /*9c10*/  @!P0 BRA `(.L_x_117) ;  /* 0x0000000000048947 */ /* 0x004fea0003800000 */
[----:B------:R2:W5:Y:S02]  /*9c20*/  LDG.E.LTC128B.U16 R217, desc[UR24][R8.64+0xb2] ;  /* 0x0000b21808d97981 */ /* 0x000564000c1e1520 */
.L_x_117:
[----:B------:R-:W-:Y:S05]  /*9c30*/  BSYNC B0 ;  /* 0x0000000000007941 */ /* 0x000fea0003800000 */
.L_x_116:
        /* <DEDUP_REMOVED lines=13> */
.L_x_119:
[----:B------:R-:W-:Y:S05]  /*9d10*/  BSYNC B0 ;  /* 0x0000000000007941 */ /* 0x000fea0003800000 */
.L_x_118:
        /* <DEDUP_REMOVED lines=13> */
.L_x_121:
[----:B------:R-:W-:Y:S05]  /*9df0*/  BSYNC B0 ;  /* 0x0000000000007941 */ /* 0x000fea0003800000 */
.L_x_120:
        /* <DEDUP_REMOVED lines=10> */
.L_x_123:
[----:B------:R-:W-:Y:S05]  /*9ea0*/  BSYNC B0 ;  /* 0x0000000000007941 */ /* 0x000fea0003800000 */
.L_x_122:
        /* <DEDUP_REMOVED lines=10> */
.L_x_125:
[----:B------:R-:W-:Y:S05]  /*9f50*/  BSYNC B0 ;  /* 0x0000000000007941 */ /* 0x000fea0003800000 */
.L_x_124:
        /* <DEDUP_REMOVED lines=13> */
.L_x_127:
[----:B------:R-:W-:Y:S05]  /*a030*/  BSYNC B0 ;  /* 0x0000000000007941 */ /* 0x000fea0003800000 */
.L_x_126:
        /* <DEDUP_REMOVED lines=13> */
.L_x_129:
[----:B------:R-:W-:Y:S05]  /*a110*/  BSYNC B0 ;  /* 0x0000000000007941 */ /* 0x000fea0003800000 */
.L_x_128:
        /* <DEDUP_REMOVED lines=10> */
.L_x_131:
[----:B------:R-:W-:Y:S05]  /*a1c0*/  BSYNC B0 ;  /* 0x0000000000007941 */ /* 0x000fea0003800000 */
.L_x_130:
        /* <DEDUP_REMOVED lines=10> */
.L_x_133:
[----:B------:R-:W-:Y:S05]  /*a270*/  BSYNC B0 ;  /* 0x0000000000007941 */ /* 0x000fea0003800000 */
.L_x_132:
[----:B------:R-:W3:Y:S01]  /*a280*/  LDL.LU R235, [R1+0xdc] ;  /* 0x0000dc0001eb7983 */ /* 0x000ee20000300800 */
[----:B-----5:R-:W-:Y:S01]  /*a290*/  IMAD.U32 R234, R217, 0x10000, RZ ;  /* 0x00010000d9ea7824 */ /* 0x020fe200078e00ff */
[----:B------:R-:W-:Y:S01]  /*a2a0*/  ISETP.GT.AND P3, PT, R3, 0x70, PT ;  /* 0x000000700300780c */ /* 0x000fe20003f64270 */
[----:B------:R-:W-:Y:S02]  /*a2b0*/  BSSY B0, `(.L_x_134) ;  /* 0x0000008000007945 */ /* 0x000fe40003800000 */
[----:B------:R-:W-:-:S04]  /*a2c0*/  FMUL R234, R234, UR8 ;  /* 0x00000008eaea7c20 */ /* 0x000fc80008400000 */
[----:B---3--:R-:W-:-:S05]  /*a2d0*/  FFMA R234, R235, UR13, R234 ;  /* 0x0000000debea7c23 */ /* 0x008fca00080000ea */
[----:B------:R-:W-:-:S05]  /*a2e0*/  F2FP.BF16.F32.PACK_AB R234, RZ, R234 ;  /* 0x000000eaffea723e */ /* 0x000fca00000010ff */
[----:B------:R3:W-:Y:S01]  /*a2f0*/  @P0 STG.E.U16 desc[UR24][R6.64+0xd2], R234 ;  /* 0x0000d2ea06000986 */ /* 0x0007e2000c101518 */
[----:B------:R-:W-:-:S13]  /*a300*/  ISETP.GT.AND P0, PT, R0, RZ, P3 ;  /* 0x000000ff0000720c */ /* 0x000fda0001f04270 */
[----:B---3--:R-:W-:Y:S05]  /*a310*/  @!P0 BRA `(.L_x_135) ;  /* 0x0000000000048947 */ /* 0x008fea0003800000 */
[----:B------:R3:W5:Y:S02]  /*a320*/  LDG.E.LTC128B.U16 R217, desc[UR24][R10.64+0xe0] ;  /* 0x0000e0180ad97981 */ /* 0x000764000c1e1520 */
.L_x_135:
[----:B------:R-:W-:Y:S05]  /*a330*/  BSYNC B0 ;  /* 0x0000000000007941 */ /* 0x000fea0003800000 */
.L_x_134:
[----:B------:R-:W2:Y:S01]  /*a340*/  LDL.LU R235, [R1+0xe0] ;  /* 0x0000e00001eb7983 */ /* 0x000ea20000300800 */
[----:B-----5:R-:W-:Y:S01]  /*a350*/  IMAD.U32 R234, R217, 0x10000, RZ ;  /* 0x00010000d9ea7824 */ /* 0x020fe200078e00ff */
[----:B------:R-:W-:Y:S01]  /*a360*/  ISETP.GT.AND P2, PT, R3, 0x71, PT ;  /* 0x000000710300780c */ /* 0x000fe20003f44270 */
[----:B------:R-:W-:Y:S02]  /*a370*/  BSSY B0, `(.L_x_136) ;  /* 0x0000008000007945 */ /* 0x000fe40003800000 */
[----:B------:R-:W-:-:S04]  /*a380*/  FMUL R234, R234, UR8 ;  /* 0x00000008eaea7c20 */ /* 0x000fc80008400000 */
[----:B--2---:R-:W-:-:S05]  /*a390*/  FFMA R234, R235, UR13, R234 ;  /* 0x0000000debea7c23 */ /* 0x004fca00080000ea */
[----:B------:R-:W-:-:S05]  /*a3a0*/  F2FP.BF16.F32.PACK_AB R234, RZ, R234 ;  /* 0x000000eaffea723e */ /* 0x000fca00000010ff */
[----:B------:R2:W-:Y:S01]  /*a3b0*/  @P0 STG.E.U16 desc[UR24][R4.64+0xe0], R234 ;  /* 0x0000e0ea04000986 */ /* 0x0005e2000c101518 */
[----:B------:R-:W-:-:S13]  /*a3c0*/  ISETP.GT.AND P0, PT, R0, RZ, P2 ;  /* 0x000000ff0000720c */ /* 0x000fda0001704270 */
[----:B--2---:R-:W-:Y:S05]  /*a3d0*/  @!P0 BRA `(.L_x_137) ;  /* 0x0000000000048947 */ /* 0x004fea0003800000 */
[----:B------:R2:W5:Y:S02]  /*a3e0*/  LDG.E.LTC128B.U16 R217, desc[UR24][R10.64+0xe2] ;  /* 0x0000e2180ad97981 */ /* 0x000564000c1e1520 */
.L_x_137:
[----:B------:R-:W-:Y:S05]  /*a3f0*/  BSYNC B0 ;  /* 0x0000000000007941 */ /* 0x000fea0003800000 */
.L_x_136:
        /* <DEDUP_REMOVED lines=10> */
.L_x_139:
[----:B------:R-:W-:Y:S05]  /*a4a0*/  BSYNC B0 ;  /* 0x0000000000007941 */ /* 0x000fea0003800000 */
.L_x_138:
        /* <DEDUP_REMOVED lines=10> */
.L_x_141:
[----:B------:R-:W-:Y:S05]  /*a550*/  BSYNC B0 ;  /* 0x0000000000007941 */ /* 0x000fea0003800000 */
.L_x_140:
        /* <DEDUP_REMOVED lines=11> */
.L_x_143:
[----:B------:R-:W-:Y:S05]  /*a610*/  BSYNC B0 ;  /* 0x0000000000007941 */ /* 0x000fea0003800000 */
.L_x_142:
[----:B------:R-:W2:Y:S01]  /*a620*/  LDL.LU R235, [R1+0xf0] ;  /* 0x0000f00001eb7983 */ /* 0x000ea20000300800 */
[----:B-----5:R-:W-:Y:S01]  /*a630*/  IMAD.U32 R234, R217, 0x10000, RZ ;  /* 0x00010000d9ea7824 */ /* 0x020fe200078e00ff */
[----:B------:R-:W-:Y:S03]  /*a640*/  BSSY B0, `(.L_x_144) ;  /* 0x0000009000007945 */ /* 0x000fe60003800000 */
[----:B------:R-:W-:-:S04]  /*a650*/  FMUL R234, R234, UR8 ;  /* 0x00000008eaea7c20 */ /* 0x000fc80008400000 */
[----:B--2---:R-:W-:-:S05]  /*a660*/  FFMA R234, R235, UR13, R234 ;  /* 0x0000000debea7c23 */ /* 0x004fca00080000ea */
[----:B------:R-:W-:-:S05]  /*a670*/  F2FP.BF16.F32.PACK_AB R234, RZ, R234 ;  /* 0x000000eaffea723e */ /* 0x000fca00000010ff */
[----:B------:R2:W-:Y:S01]  /*a680*/  @P0 STG.E.U16 desc[UR24][R4.64+0xf0], R234 ;  /* 0x0000f0ea04000986 */ /* 0x0005e2000c101518 */
[----:B------:R-:W-:-:S04]  /*a690*/  ISETP.GT.AND P0, PT, R3, 0x79, PT ;  /* 0x000000790300780c */ /* 0x000fc80003f04270 */
[----:B------:R-:W-:-:S13]  /*a6a0*/  ISETP.GT.AND P4, PT, R0, RZ, P0 ;  /* 0x000000ff0000720c */ /* 0x000fda0000784270 */
[----:B--2---:R-:W-:Y:S05]  /*a6b0*/  @!P4 BRA `(.L_x_145) ;  /* 0x000000000004c947 */ /* 0x004fea0003800000 */
[----:B------:R2:W5:Y:S02]  /*a6c0*/  LDG.E.LTC128B.U16 R217, desc[UR24][R10.64+0xf2] ;  /* 0x0000f2180ad97981 */ /* 0x000564000c1e1520 */
.L_x_145:
[----:B------:R-:W-:Y:S05]  /*a6d0*/  BSYNC B0 ;  /* 0x0000000000007941 */ /* 0x000fea0003800000 */
.L_x_144:
[----:B-1234-:R-:W2:Y:S01]  /*a6e0*/  LDL.LU R10, [R1+0xf4] ;  /* 0x0000f400010a7983 */ /* 0x01eea20000300800 */
[----:B-----5:R-:W-:Y:S01]  /*a6f0*/  IMAD.U32 R3, R217, 0x10000, RZ ;  /* 0x00010000d9037824 */ /* 0x020fe200078e00ff */
[----:B------:R-:W-:Y:S03]  /*a700*/  BSSY B0, `(.L_x_146) ;  /* 0x0000008000007945 */ /* 0x000fe60003800000 */
[----:B------:R-:W-:-:S04]  /*a710*/  FMUL R3, R3, UR8 ;  /* 0x0000000803037c20 */ /* 0x000fc80008400000 */
[----:B--2---:R-:W-:-:S05]  /*a720*/  FFMA R3, R10, UR13, R3 ;  /* 0x0000000d0a037c23 */ /* 0x004fca0008000003 */
[----:B------:R-:W-:-:S05]  /*a730*/  F2FP.BF16.F32.PACK_AB R3, RZ, R3 ;  /* 0x00000003ff03723e */ /* 0x000fca00000010ff */
[----:B------:R1:W-:Y:S01]  /*a740*/  @P4 STG.E.U16 desc[UR24][R4.64+0xf2], R3 ;  /* 0x0000f20304004986 */ /* 0x0003e2000c101518 */
[----:B------:R-:W-:-:S13]  /*a750*/  ISETP.GT.AND P4, PT, R0, 0x8, P1 ;  /* 0x000000080000780c */ /* 0x000fda0000f84270 */
[----:B-1----:R-:W-:Y:S05]  /*a760*/  @!P4 BRA `(.L_x_147) ;  /* 0x000000000004c947 */ /* 0x002fea0003800000 */
[----:B------:R1:W5:Y:S02]  /*a770*/  LDG.E.LTC128B.U16 R217, desc[UR24][R8.64+0xf0] ;  /* 0x0000f01808d97981 */ /* 0x000364000c1e1520 */
.L_x_147:
[----:B------:R-:W-:Y:S05]  /*a780*/  BSYNC B0 ;  /* 0x0000000000007941 */ /* 0x000fea0003800000 */
.L_x_146:
        /* <DEDUP_REMOVED lines=10> */
.L_x_149:
[----:B------:R-:W-:Y:S05]  /*a830*/  BSYNC B0 ;  /* 0x0000000000007941 */ /* 0x000fea0003800000 */
.L_x_148:
[----:B012---:R-:W2:Y:S01]  /*a840*/  LDL.LU R8, [R1+0xfc] ;  /* 0x0000fc0001087983 */ /* 0x007ea20000300800 */
[----:B-----5:R-:W-:Y:S02]  /*a850*/  IMAD.U32 R3, R217, 0x10000, RZ ;  /* 0x00010000d9037824 */ /* 0x020fe400078e00ff */
[----:B------:R-:W-:Y:S02]  /*a860*/  @P4 IMAD.MOV.U32 R9, RZ, RZ, R7 ;  /* 0x000000ffff094224 */ /* 0x000fe400078e0007 */
[----:B------:R-:W-:-:S04]  /*a870*/  FMUL R3, R3, UR8 ;  /* 0x0000000803037c20 */ /* 0x000fc80008400000 */
[----:B--2---:R-:W-:Y:S01]  /*a880*/  FFMA R3, R8, UR13, R3 ;  /* 0x0000000d08037c23 */ /* 0x004fe20008000003 */
[----:B------:R-:W-:-:S04]  /*a890*/  @P4 IMAD.MOV.U32 R8, RZ, RZ, R6 ;  /* 0x000000ffff084224 */ /* 0x000fc800078e0006 */
[----:B------:R-:W-:-:S04]  /*a8a0*/  F2FP.BF16.F32.PACK_AB R3, RZ, R3 ;  /* 0x00000003ff03723e */ /* 0x000fc800000010ff */
[----:B------:R-:W-:-:S05]  /*a8b0*/  PRMT R10, R3, 0x7610, R10 ;  /* 0x00007610030a7816 */ /* 0x000fca000000000a */
[----:B------:R0:W-:Y:S01]  /*a8c0*/  @P4 STG.E.U16 desc[UR24][R8.64+0xf2], R10 ;  /* 0x0000f20a08004986 */ /* 0x0001e2000c101518 */
[----:B------:R-:W-:-:S04]  /*a8d0*/  IADD3 R6, P4, R4, UR16, RZ ;  /* 0x0000001004067c10 */ /* 0x000fc8000ff9e0ff */
[----:B------:R-:W-:Y:S02]  /*a8e0*/  IADD3.X R7, R5, UR22, RZ, P4, !PT ;  /* 0x0000001605077c10 */ /* 0x000fe4000a7fe4ff */
[----:B------:R-:W-:-:S13]  /*a8f0*/  ISETP.GT.AND P4, PT, R0, 0x40, P5 ;  /* 0x000000400000780c */ /* 0x000fda0002f84270 */
[----:B------:R-:W2:Y:S01]  /*a900*/  @P4 LDG.E.LTC128B.U16 R217, desc[UR24][R232.64] ;  /* 0x00000018e8d94981 */ /* 0x000ea2000c1e1520 */
[----:B------:R-:W-:Y:S01]  /*a910*/  BSSY B0, `(.L_x_150) ;  /* 0x000000a000007945 */ /* 0x000fe20003800000 */
[----:B--2---:R-:W-:-:S04]  /*a920*/  IMAD.U32 R3, R217, 0x10000, RZ ;  /* 0x00010000d9037824 */ /* 0x004fc800078e00ff */
[----:B------:R-:W-:-:S04]  /*a930*/  FMUL R3, R3, UR8 ;  /* 0x0000000803037c20 */ /* 0x000fc80008400000 */
[----:B------:R-:W-:-:S05]  /*a940*/  FFMA R3, R152, UR13, R3 ;  /* 0x0000000d98037c23 */ /* 0x000fca0008000003 */
[----:B------:R-:W-:-:S05]  /*a950*/  F2FP.BF16.F32.PACK_AB R3, RZ, R3 ;  /* 0x00000003ff03723e */ /* 0x000fca00000010ff */
[----:B------:R0:W-:Y:S01]  /*a960*/  @P4 STG.E.U16 desc[UR24][R6.64], R3 ;  /* 0x0000000306004986 */ /* 0x0001e2000c101518 */
[----:B------:R-:W-:-:S04]  /*a970*/  LOP3.LUT P4, RZ, R2, 0x2, RZ, 0xc0, !PT ;  /* 0x0000000202ff7812 */ /* 0x000fc8000788c0ff */
[----:B------:R-:W-:-:S13]  /*a980*/  ISETP.GT.AND P4, PT, R0, 0x40, P4 ;  /* 0x000000400000780c */ /* 0x000fda0002784270 */
[----:B0-----:R-:W-:Y:S05]  /*a990*/  @!P4 BRA `(.L_x_151) ;  /* 0x000000000004c947 */ /* 0x001fea0003800000 */
[----:B------:R0:W5:Y:S02]  /*a9a0*/  LDG.E.LTC128B.U16 R217, desc[UR24][R218.64+0x2] ;  /* 0x00000218dad97981 */ /* 0x000164000c1e1520 */
.L_x_151:
[----:B------:R-:W-:Y:S05]  /*a9b0*/  BSYNC B0 ;  /* 0x0000000000007941 */ /* 0x000fea0003800000 */
.L_x_150:
[----:B-----5:R-:W-:Y:S01]  /*a9c0*/  IMAD.U32 R3, R217, 0x10000, RZ ;  /* 0x00010000d9037824 */ /* 0x020fe200078e00ff */
[----:B------:R-:W-:Y:S03]  /*a9d0*/  BSSY B0, `(.L_x_152) ;  /* 0x000000b000007945 */ /* 0x000fe60003800000 */
[----:B------:R-:W-:-:S04]  /*a9e0*/  FMUL R8, R3, UR8 ;  /* 0x0000000803087c20 */ /* 0x000fc80008400000 */
[----:B------:R-:W-:-:S05]  /*a9f0*/  FFMA R8, R153, UR13, R8 ;  /* 0x0000000d99087c23 */ /* 0x000fca0008000008 */
[----:B------:R-:W-:-:S04]  /*aa00*/  F2FP.BF16.F32.PACK_AB R8, RZ, R8 ;  /* 0x00000008ff08723e */ /* 0x000fc800000010ff */
[----:B------:R-:W-:-:S05]  /*aa10*/  PRMT R3, R8, 0x7610, R3 ;  /* 0x0000761008037816 */ /* 0x000fca0000000003 */
[----:B------:R1:W-:Y:S01]  /*aa20*/  @P4 STG.E.U16 desc[UR24][R6.64+0x2], R3 ;  /* 0x0000020306004986 */ /* 0x0003e2000c101518 */
[----:B------:R-:W-:-:S04]  /*aa30*/  IADD3 R8, P4, R6, UR23, RZ ;  /* 0x0000001706087c10 */ /* 0x000fc8000ff9e0ff */
[----:B------:R-:W-:Y:S02]  /*aa40*/  IADD3.X R9, R7, UR6, RZ, P4, !PT ;  /* 0x0000000607097c10 */ /* 0x000fe4000a7fe4ff */
[----:B------:R-:W-:-:S13]  /*aa50*/  ISETP.GT.AND P4, PT, R0, 0x48, P5 ;  /* 0x000000480000780c */ /* 0x000fda0002f84270 */
[----:B-1----:R-:W-:Y:S05]  /*aa60*/  @!P4 BRA `(.L_x_153) ;  /* 0x000000000004c947 */ /* 0x002fea0003800000 */
[----:B------:R1:W5:Y:S02]  /*aa70*/  LDG.E.LTC128B.U16 R217, desc[UR24][R226.64] ;  /* 0x00000018e2d97981 */ /* 0x000364000c1e1520 */
.L_x_153:
[----:B------:R-:W-:Y:S05]  /*aa80*/  BSYNC B0 ;  /* 0x0000000000007941 */ /* 0x000fea0003800000 */
.L_x_152:
[----:B-----5:R-:W-:Y:S01]  /*aa90*/  IMAD.U32 R3, R217, 0x10000, RZ ;  /* 0x00010000d9037824 */ /* 0x020fe200078e00ff */
[----:B------:R-:W-:Y:S03]  /*aaa0*/  BSSY B0, `(.L_x_154) ;  /* 0x000000b000007945 */ /* 0x000fe60003800000 */
[----:B------:R-:W-:-:S04]  /*aab0*/  FMUL R3, R3, UR8 ;  /* 0x0000000803037c20 */ /* 0x000fc80008400000 */
[----:B------:R-:W-:-:S05]  /*aac0*/  FFMA R3, R154, UR13, R3 ;  /* 0x0000000d9a037c23 */ /* 0x000fca0008000003 */
[----:B------:R-:W-:-:S05]  /*aad0*/  F2FP.BF16.F32.PACK_AB R3, RZ, R3 ;  /* 0x00000003ff03723e */ /* 0x000fca00000010ff */
[----:B------:R2:W-:Y:S01]  /*aae0*/  @P4 STG.E.U16 desc[UR24][R8.64], R3 ;  /* 0x0000000308004986 */ /* 0x0005e2000c101518 */
[----:B------:R-:W-:-:S04]  /*aaf0*/  IADD3 R10, P4, R6, UR23, RZ ;  /* 0x00000017060a7c10 */ /* 0x000fc8000ff9e0ff */
[----:B------:R-:W-:Y:S02]  /*ab00*/  IADD3.X R11, R7, UR6, RZ, P4, !PT ;  /* 0x00000006070b7c10 */ /* 0x000fe4000a7fe4ff */
[----:B------:R-:W-:-:S04]  /*ab10*/  LOP3.LUT P4, RZ, R2, 0x2, RZ, 0xc0, !PT ;  /* 0x0000000202ff7812 */ /* 0x000fc8000788c0ff */
[----:B------:R-:W-:-:S13]  /*ab20*/  ISETP.GT.AND P4, PT, R0, 0x48, P4 ;  /* 0x000000480000780c */ /* 0x000fda0002784270 */
[----:B--2---:R-:W-:Y:S05]  /*ab30*/  @!P4 BRA `(.L_x_155) ;  /* 0x000000000004c947 */ /* 0x004fea0003800000 */
[----:B------:R2:W5:Y:S02]  /*ab40*/  LDG.E.LTC128B.U16 R217, desc[UR24][R16.64+0x2] ;  /* 0x0000021810d97981 */ /* 0x000564000c1e1520 */
.L_x_155:
[----:B------:R-:W-:Y:S05]  /*ab50*/  BSYNC B0 ;  /* 0x0000000000007941 */ /* 0x000fea0003800000 */
.L_x_154:
[----:B-----5:R-:W-:Y:S01]  /*ab60*/  IMAD.U32 R3, R217, 0x10000, RZ ;  /* 0x00010000d9037824 */ /* 0x020fe200078e00ff */
[----:B------:R-:W-:Y:S03]  /*ab70*/  BSSY B0, `(.L_x_156) ;  /* 0x0000009000007945 */ /* 0x000fe60003800000 */
[----:B------:R-:W-:-:S04]  /*ab80*/  FMUL R8, R3, UR8 ;  /* 0x0000000803087c20 */ /* 0x000fc80008400000 */
[----:B------:R-:W-:-:S05]  /*ab90*/  FFMA R8, R155, UR13, R8 ;  /* 0x0000000d9b087c23 */ /* 0x000fca0008000008 */
[----:B------:R-:W-:-:S05]  /*aba0*/  F2FP.BF16.F32.PACK_AB R8, RZ, R8 ;  /* 0x00000008ff08723e */ /* 0x000fca00000010ff */
[----:B------:R3:W-:Y:S01]  /*abb0*/  @P4 STG.E.U16 desc[UR24][R10.64+0x2], R8 ;  /* 0x000002080a004986 */ /* 0x0007e2000c101518 */
[----:B------:R-:W-:-:S04]  /*abc0*/  LOP3.LUT P4, RZ, R2, 0x4, RZ, 0xc0, !PT ;  /* 0x0000000402ff7812 */ /* 0x000fc8000788c0ff */
[----:B------:R-:W-:-:S13]  /*abd0*/  ISETP.GT.AND P4, PT, R0, 0x40, P4 ;  /* 0x000000400000780c */ /* 0x000fda0002784270 */
[----:B---3--:R-:W-:Y:S05]  /*abe0*/  @!P4 BRA `(.L_x_157) ;  /* 0x000000000004c947 */ /* 0x008fea0003800000 */
[----:B------:R3:W5:Y:S02]  /*abf0*/  LDG.E.LTC128B.U16 R217, desc[UR24][R218.64+0x10] ;  /* 0x00001018dad97981 */ /* 0x000764000c1e1520 */
.L_x_157:
[----:B------:R-:W-:Y:S05]  /*ac00*/  BSYNC B0 ;  /* 0x0000000000007941 */ /* 0x000fea0003800000 */
.L_x_156:
        /* <DEDUP_REMOVED lines=8> */
[----:B----4-:R-:W-:Y:S05]  /*ac90*/  @!P4 BRA `(.L_x_159) ;  /* 0x000000000004c947 */ /* 0x010fea0003800000 */
[----:B------:R4:W5:Y:S02]  /*aca0*/  LDG.E.LTC128B.U16 R217, desc[UR24][R218.64+0x12] ;  /* 0x00001218dad97981 */ /* 0x000964000c1e1520 */
.L_x_159:
[----:B------:R-:W-:Y:S05]  /*acb0*/  BSYNC B0 ;  /* 0x0000000000007941 */ /* 0x000fea0003800000 */
.L_x_158:
        /* <DEDUP_REMOVED lines=10> */
.L_x_161:
[----:B------:R-:W-:Y:S05]  /*ad60*/  BSYNC B0 ;  /* 0x0000000000007941 */ /* 0x000fea0003800000 */
.L_x_160:
        /* <DEDUP_REMOVED lines=10> */
.L_x_163:
[----:B------:R-:W-:Y:S05]  /*ae10*/  BSYNC B0 ;  /* 0x0000000000007941 */ /* 0x000fea0003800000 */
.L_x_162:
[----:B-----5:R-:W-:Y:S01]  /*ae20*/  IMAD.U32 R3, R217, 0x10000, RZ ;  /* 0x00010000d9037824 */ /* 0x020fe200078e00ff */
[----:B------:R-:W-:Y:S01]  /*ae30*/  BSSY B0, `(.L_x_164) ;  /* 0x000000c000007945 */ /* 0x000fe20003800000 */
[----:B------:R-:W-:Y:S02]  /*ae40*/  @P4 IMAD.MOV.U32 R9, RZ, RZ, R13 ;  /* 0x000000ffff094224 */ /* 0x000fe400078e000d */
[----:B------:R-:W-:-:S04]  /*ae50*/  FMUL R8, R3, UR8 ;  /* 0x0000000803087c20 */ /* 0x000fc80008400000 */
[----:B------:R-:W-:-:S05]  /*ae60*/  FFMA R8, R159, UR13, R8 ;  /* 0x0000000d9f087c23 */ /* 0x000fca0008000008 */
[----:B------:R-:W-:-:S04]  /*ae70*/  F2FP.BF16.F32.PACK_AB R8, RZ, R8 ;  /* 0x00000008ff08723e */ /* 0x000fc800000010ff */
[----:B------:R-:W-:Y:S01]  /*ae80*/  PRMT R3, R8, 0x7610, R3 ;  /* 0x0000761008037816 */ /* 0x000fe20000000003 */
[----:B------:R-:W-:-:S05]  /*ae90*/  @P4 IMAD.MOV.U32 R8, RZ, RZ, R12 ;  /* 0x000000ffff084224 */ /* 0x000fca00078e000c */
[----:B------:R0:W-:Y:S01]  /*aea0*/  @P4 STG.E.U16 desc[UR24][R8.64+0x12], R3 ;  /* 0x0000120308004986 */ /* 0x0001e2000c101518 */
[----:B------:R-:W-:-:S04]  /*aeb0*/  LOP3.LUT P4, RZ, R2, 0x10, RZ, 0xc0, !PT ;  /* 0x0000001002ff7812 */ /* 0x000fc8000788c0ff */
[----:B------:R-:W-:-:S13]  /*aec0*/  ISETP.GT.AND P4, PT, R0, 0x40, P4 ;  /* 0x000000400000780c */ /* 0x000fda0002784270 */
[----:B0-----:R-:W-:Y:S05]  /*aed0*/  @!P4 BRA `(.L_x_165) ;  /* 0x000000000004c947 */ /* 0x001fea0003800000 */
[----:B------:R0:W5:Y:S02]  /*aee0*/  LDG.E.LTC128B.U16 R217, desc[UR24][R218.64+0x20] ;  /* 0x00002018dad97981 */ /* 0x000164000c1e1520 */
.L_x_165:
[----:B------:R-:W-:Y:S05]  /*aef0*/  BSYNC B0 ;  /* 0x0000000000007941 */ /* 0x000fea0003800000 */
.L_x_164:
        /* <DEDUP_REMOVED lines=10> */
.L_x_167:
[----:B------:R-:W-:Y:S05]  /*afa0*/  BSYNC B0 ;  /* 0x0000000000007941 */ /* 0x000fea0003800000 */
.L_x_166:
        /* <DEDUP_REMOVED lines=10> */
.L_x_169:
[----:B------:R-:W-:Y:S05]  /*b050*/  BSYNC B0 ;  /* 0x0000000000007941 */ /* 0x000fea0003800000 */
.L_x_168:
[----:B-----5:R-:W-:Y:S01]  /*b060*/  IMAD.U32 R3, R217, 0x10000, RZ ;  /* 0x00010000d9037824 */ /* 0x020fe200078e00ff */
[----:B------:R-:W-:Y:S01]  /*b070*/  BSSY B0, `(.L_x_170) ;  /* 0x000000b000007945 */ /* 0x000fe20003800000 */
[----:B------:R-:W-:Y:S02]  /*b080*/  @P4 IMAD.MOV.U32 R8, RZ, RZ, R12 ;  /* 0x000000ffff084224 */ /* 0x000fe400078e000c */
[----:B------:R-:W-:Y:S01]  /*b090*/  FMUL R3, R3, UR8 ;  /* 0x0000000803037c20 */ /* 0x000fe20008400000 */
[----:B------:R-:W-:-:S03]  /*b0a0*/  @P4 IMAD.MOV.U32 R9, RZ, RZ, R13 ;  /* 0x000000ffff094224 */ /* 0x000fc600078e000d */
[----:B------:R-:W-:-:S05]  /*b0b0*/  FFMA R3, R162, UR13, R3 ;  /* 0x0000000da2037c23 */ /* 0x000fca0008000003 */
[----:B------:R-:W-:-:S05]  /*b0c0*/  F2FP.BF16.F32.PACK_AB R3, RZ, R3 ;  /* 0x00000003ff03723e */ /* 0x000fca00000010ff */
[----:B------:R0:W-:Y:S01]  /*b0d0*/  @P4 STG.E.U16 desc[UR24][R8.64+0x20], R3 ;  /* 0x0000200308004986 */ /* 0x0001e2000c101518 */
[----:B------:R-:W-:-:S04]  /*b0e0*/  LOP3.LUT P4, RZ, R2, 0x400000, RZ, 0xc0, !PT ;  /* 0x0040000002ff7812 */ /* 0x000fc8000788c0ff */
[----:B------:R-:W-:-:S13]  /*b0f0*/  ISETP.GT.AND P4, PT, R0, 0x48, P4 ;  /* 0x000000480000780c */ /* 0x000fda0002784270 */
[----:B0-----:R-:W-:Y:S05]  /*b100*/  @!P4 BRA `(.L_x_171) ;  /* 0x000000000004c947 */ /* 0x001fea0003800000 */
[----:B------:R0:W5:Y:S02]  /*b110*/  LDG.E.LTC128B.U16 R217, desc[UR24][R16.64+0x22] ;  /* 0x0000221810d97981 */ /* 0x000164000c1e1520 */
.L_x_171:
[----:B------:R-:W-:Y:S05]  /*b120*/  BSYNC B0 ;  /* 0x0000000000007941 */ /* 0x000fea0003800000 */
.L_x_170:
        /* <DEDUP_REMOVED lines=13> */
.L_x_173:
[----:B------:R-:W-:Y:S05]  /*b200*/  BSYNC B0 ;  /* 0x0000000000007941 */ /* 0x000fea0003800000 */
.L_x_172:
        /* <DEDUP_REMOVED lines=10> */
.L_x_175:
[----:B------:R-:W-:Y:S05]  /*b2b0*/  BSYNC B0 ;  /* 0x0000000000007941 */ /* 0x000fea0003800000 */
.L_x_174:
        /* <DEDUP_REMOVED lines=10> */
.L_x_177:
[----:B------:R-:W-:Y:S05]  /*b360*/  BSYNC B0 ;  /* 0x0000000000007941 */ /* 0x000fea0003800000 */
.L_x_176:
        /* <DEDUP_REMOVED lines=12> */
.L_x_179:
[----:B------:R-:W-:Y:S05]  /*b430*/  BSYNC B0 ;  /* 0x0000000000007941 */ /* 0x000fea0003800000 */
.L_x_178:
        /* <DEDUP_REMOVED lines=13> */
.L_x_181:
[----:B------:R-:W-:Y:S05]  /*b510*/  BSYNC B0 ;  /* 0x0000000000007941 */ /* 0x000fea0003800000 */
.L_x_180:
        /* <DEDUP_REMOVED lines=10> */
.L_x_183:
[----:B------:R-:W-:Y:S05]  /*b5c0*/  BSYNC B0 ;  /* 0x0000000000007941 */ /* 0x000fea0003800000 */
.L_x_182:
        /* <DEDUP_REMOVED lines=10> */
.L_x_185:
[----:B------:R-:W-:Y:S05]  /*b670*/  BSYNC B0 ;  /* 0x0000000000007941 */ /* 0x000fea0003800000 */
.L_x_184:
        /* <DEDUP_REMOVED lines=12> */
.L_x_187:
[----:B------:R-:W-:Y:S05]  /*b740*/  BSYNC B0 ;  /* 0x0000000000007941 */ /* 0x000fea0003800000 */
.L_x_186:
        /* <DEDUP_REMOVED lines=13> */
.L_x_189:
[----:B------:R-:W-:Y:S05]  /*b820*/  BSYNC B0 ;  /* 0x0000000000007941 */ /* 0x000fea0003800000 */
.L_x_188:
        /* <DEDUP_REMOVED lines=10> */
.L_x_191:
[----:B------:R-:W-:Y:S05]  /*b8d0*/  BSYNC B0 ;  /* 0x0000000000007941 */ /* 0x000fea0003800000 */
.L_x_190:
        /* <DEDUP_REMOVED lines=10> */
.L_x_193:
[----:B------:R-:W-:Y:S05]  /*b980*/  BSYNC B0 ;  /* 0x0000000000007941 */ /* 0x000fea0003800000 */
.L_x_192:
        /* <DEDUP_REMOVED lines=12> */
.L_x_195:
[----:B------:R-:W-:Y:S05]  /*ba50*/  BSYNC B0 ;  /* 0x0000000000007941 */ /* 0x000fea0003800000 */
.L_x_194:
        /* <DEDUP_REMOVED lines=13> */
.L_x_197:
[----:B------:R-:W-:Y:S05]  /*bb30*/  BSYNC B0 ;  /* 0x0000000000007941 */ /* 0x000fea0003800000 */
.L_x_196:
        /* <DEDUP_REMOVED lines=10> */
.L_x_199:
[----:B------:R-:W-:Y:S05]  /*bbe0*/  BSYNC B0 ;  /* 0x0000000000007941 */ /* 0x000fea0003800000 */
.L_x_198:
        /* <DEDUP_REMOVED lines=10> */
.L_x_201:
[----:B------:R-:W-:Y:S05]  /*bc90*/  BSYNC B0 ;  /* 0x0000000000007941 */ /* 0x000fea0003800000 */
.L_x_200:
        /* <DEDUP_REMOVED lines=12> */
.L_x_203:
[----:B------:R-:W-:Y:S05]  /*bd60*/  BSYNC B0 ;  /* 0x0000000000007941 */ /* 0x000fea0003800000 */
.L_x_202:
        /* <DEDUP_REMOVED lines=13> */
.L_x_205:
[----:B------:R-:W-:Y:S05]  /*be40*/  BSYNC B0 ;  /* 0x0000000000007941 */ /* 0x000fea0003800000 */
.L_x_204:
        /* <DEDUP_REMOVED lines=10> */
.L_x_207:
[----:B------:R-:W-:Y:S05]  /*bef0*/  BSYNC B0 ;  /* 0x0000000000007941 */ /* 0x000fea0003800000 */
.L_x_206:
        /* <DEDUP_REMOVED lines=10> */
.L_x_209:
[----:B------:R-:W-:Y:S05]  /*bfa0*/  BSYNC B0 ;  /* 0x0000000000007941 */ /* 0x000fea0003800000 */
.L_x_208:
        /* <DEDUP_REMOVED lines=12> */
.L_x_211:
[----:B------:R-:W-:Y:S05]  /*c070*/  BSYNC B0 ;  /* 0x0000000000007941 */ /* 0x000fea0003800000 */
.L_x_210:
        /* <DEDUP_REMOVED lines=13> */
.L_x_213:
[----:B------:R-:W-:Y:S05]  /*c150*/  BSYNC B0 ;  /* 0x0000000000007941 */ /* 0x000fea0003800000 */
.L_x_212:
        /* <DEDUP_REMOVED lines=10> */
.L_x_215:
[----:B------:R-:W-:Y:S05]  /*c200*/  BSYNC B0 ;  /* 0x0000000000007941 */ /* 0x000fea0003800000 */
.L_x_214:
        /* <DEDUP_REMOVED lines=10> */
.L_x_217:
[----:B------:R-:W-:Y:S05]  /*c2b0*/  BSYNC B0 ;  /* 0x0000000000007941 */ /* 0x000fea0003800000 */
.L_x_216:
        /* <DEDUP_REMOVED lines=12> */
.L_x_219:
[----:B------:R-:W-:Y:S05]  /*c380*/  BSYNC B0 ;  /* 0x0000000000007941 */ /* 0x000fea0003800000 */
.L_x_218:
        /* <DEDUP_REMOVED lines=13> */
.L_x_221:
[----:B------:R-:W-:Y:S05]  /*c460*/  BSYNC B0 ;  /* 0x0000000000007941 */ /* 0x000fea0003800000 */
.L_x_220:
        /* <DEDUP_REMOVED lines=10> */
.L_x_223:
[----:B------:R-:W-:Y:S05]  /*c510*/  BSYNC B0 ;  /* 0x0000000000007941 */ /* 0x000fea0003800000 */
.L_x_222:
        /* <DEDUP_REMOVED lines=10> */
.L_x_225:
[----:B------:R-:W-:Y:S05]  /*c5c0*/  BSYNC B0 ;  /* 0x0000000000007941 */ /* 0x000fea0003800000 */
.L_x_224:
        /* <DEDUP_REMOVED lines=12> */
.L_x_227:
[----:B------:R-:W-:Y:S05]  /*c690*/  BSYNC B0 ;  /* 0x0000000000007941 */ /* 0x000fea0003800000 */
.L_x_226:
        /* <DEDUP_REMOVED lines=13> */
.L_x_229:
[----:B------:R-:W-:Y:S05]  /*c770*/  BSYNC B0 ;  /* 0x0000000000007941 */ /* 0x000fea0003800000 */
.L_x_228:
        /* <DEDUP_REMOVED lines=10> */
.L_x_231:
[----:B------:R-:W-:Y:S05]  /*c820*/  BSYNC B0 ;  /* 0x0000000000007941 */ /* 0x000fea0003800000 */
.L_x_230:
        /* <DEDUP_REMOVED lines=10> */
.L_x_233:
[----:B------:R-:W-:Y:S05]  /*c8d0*/  BSYNC B0 ;  /* 0x0000000000007941 */ /* 0x000fea0003800000 */
.L_x_232:
        /* <DEDUP_REMOVED lines=12> */
.L_x_235:
[----:B------:R-:W-:Y:S05]  /*c9a0*/  BSYNC B0 ;  /* 0x0000000000007941 */ /* 0x000fea0003800000 */
.L_x_234:
        /* <DEDUP_REMOVED lines=13> */
.L_x_237:
[----:B------:R-:W-:Y:S05]  /*ca80*/  BSYNC B0 ;  /* 0x0000000000007941 */ /* 0x000fea0003800000 */
.L_x_236:
        /* <DEDUP_REMOVED lines=10> */
.L_x_239:
[----:B------:R-:W-:Y:S05]  /*cb30*/  BSYNC B0 ;  /* 0x0000000000007941 */ /* 0x000fea0003800000 */
.L_x_238:
        /* <DEDUP_REMOVED lines=10> */
.L_x_241:
[----:B------:R-:W-:Y:S05]  /*cbe0*/  BSYNC B0 ;  /* 0x0000000000007941 */ /* 0x000fea0003800000 */
.L_x_240:
        /* <DEDUP_REMOVED lines=12> */
.L_x_243:
[----:B------:R-:W-:Y:S05]  /*ccb0*/  BSYNC B0 ;  /* 0x0000000000007941 */ /* 0x000fea0003800000 */
.L_x_242:
[----:B-----5:R-:W-:Y:S01]  /*ccc0*/  IMAD.U32 R3, R217, 0x10000, RZ ;  /* 0x00010000d9037824 */ /* 0x020fe200078e00ff */
[----:B------:R-:W-:Y:S01]  /*ccd0*/  @P4 MOV R9, R13 ;  /* 0x0000000d00094202 */ /* 0x000fe20000000f00 */
[----:B------:R-:W-:Y:S02]  /*cce0*/  BSSY B0, `(.L_x_244) ;  /* 0x000000b000007945 */ /* 0x000fe40003800000 */
        /* <DEDUP_REMOVED lines=10> */
.L_x_245:
[----:B------:R-:W-:Y:S05]  /*cd90*/  BSYNC B0 ;  /* 0x0000000000007941 */ /* 0x000fea0003800000 */
.L_x_244:
        /* <DEDUP_REMOVED lines=10> */
.L_x_247:
[----:B------:R-:W-:Y:S05]  /*ce40*/  BSYNC B0 ;  /* 0x0000000000007941 */ /* 0x000fea0003800000 */
.L_x_246:
        /* <DEDUP_REMOVED lines=10> */
.L_x_249:
[----:B------:R-:W-:Y:S05]  /*cef0*/  BSYNC B0 ;  /* 0x0000000000007941 */ /* 0x000fea0003800000 */
.L_x_248:
        /* <DEDUP_REMOVED lines=12> */
.L_x_251:
[----:B------:R-:W-:Y:S05]  /*cfc0*/  BSYNC B0 ;  /* 0x0000000000007941 */ /* 0x000fea0003800000 */
.L_x_250:
        /* <DEDUP_REMOVED lines=13> */
.L_x_253:
[----:B------:R-:W-:Y:S05]  /*d0a0*/  BSYNC B0 ;  /* 0x0000000000007941 */ /* 0x000fea0003800000 */
.L_x_252:
[----:B-----5:R-:W-:Y:S01]  /*d0b0*/  IMAD.U32 R3, R217, 0x10000, RZ ;  /* 0x00010000d9037824 */ /* 0x020fe200078e00ff */
[----:B------:R-:W-:Y:S03]  /*d0c0*/  BSSY B0, `(.L_x_254) ;  /* 0x0000008000007945 */ /* 0x000fe60003800000 */
[----:B------:R-:W-:-:S04]  /*d0d0*/  FMUL R3, R3, UR8 ;  /* 0x0000000803037c20 */ /* 0x000fc80008400000 */
[----:B------:R-:W-:-:S05]  /*d0e0*/  FFMA R3, R204, UR13, R3 ;  /* 0x0000000dcc037c23 */ /* 0x000fca0008000003 */
[----:B------:R-:W-:-:S05]  /*d0f0*/  F2FP.BF16.F32.PACK_AB R3, RZ, R3 ;  /* 0x00000003ff03723e */ /* 0x000fca00000010ff */
[----:B------:R0:W-:Y:S01]  /*d100*/  @P4 STG.E.U16 desc[UR24][R6.64+0xd0], R3 ;  /* 0x0000d00306004986 */ /* 0x0001e2000c101518 */
[----:B------:R-:W-:-:S13]  /*d110*/  ISETP.GT.AND P4, PT, R0, 0x40, P6 ;  /* 0x000000400000780c */ /* 0x000fda0003784270 */
[----:B0-----:R-:W-:Y:S05]  /*d120*/  @!P4 BRA `(.L_x_255) ;  /* 0x000000000004c947 */ /* 0x001fea0003800000 */
[----:B------:R0:W5:Y:S02]  /*d130*/  LDG.E.LTC128B.U16 R217, desc[UR24][R218.64+0xd2] ;  /* 0x0000d218dad97981 */ /* 0x000164000c1e1520 */
.L_x_255:
[----:B------:R-:W-:Y:S05]  /*d140*/  BSYNC B0 ;  /* 0x0000000000007941 */ /* 0x000fea0003800000 */
.L_x_254:
        /* <DEDUP_REMOVED lines=10> */
.L_x_257:
[----:B------:R-:W-:Y:S05]  /*d1f0*/  BSYNC B0 ;  /* 0x0000000000007941 */ /* 0x000fea0003800000 */
.L_x_256:
        /* <DEDUP_REMOVED lines=8> */
[----:B------:R-:W-:-:S13]  /*d280*/  ISETP.GT.AND P4, PT, R0, 0x48, P6 ;  /* 0x000000480000780c */ /* 0x000fda0003784270 */
[----:B0-----:R-:W-:Y:S05]  /*d290*/  @!P4 BRA `(.L_x_259) ;  /* 0x000000000004c947 */ /* 0x001fea0003800000 */
[----:B------:R0:W5:Y:S02]  /*d2a0*/  LDG.E.LTC128B.U16 R217, desc[UR24][R16.64+0xd2] ;  /* 0x0000d21810d97981 */ /* 0x000164000c1e1520 */
.L_x_259:
[----:B------:R-:W-:Y:S05]  /*d2b0*/  BSYNC B0 ;  /* 0x0000000000007941 */ /* 0x000fea0003800000 */
.L_x_258:
        /* <DEDUP_REMOVED lines=9> */
[----:B------:R-:W-:-:S13]  /*d350*/  ISETP.GT.AND P4, PT, R0, 0x40, P3 ;  /* 0x000000400000780c */ /* 0x000fda0001f84270 */
[----:B0-----:R-:W-:Y:S05]  /*d360*/  @!P4 BRA `(.L_x_261) ;  /* 0x000000000004c947 */ /* 0x001fea0003800000 */
[----:B------:R0:W5:Y:S02]  /*d370*/  LDG.E.LTC128B.U16 R217, desc[UR24][R218.64+0xe0] ;  /* 0x0000e018dad97981 */ /* 0x000164000c1e1520 */
.L_x_261:
[----:B------:R-:W-:Y:S05]  /*d380*/  BSYNC B0 ;  /* 0x0000000000007941 */ /* 0x000fea0003800000 */
.L_x_260:
        /* <DEDUP_REMOVED lines=9> */
.L_x_263:
[----:B------:R-:W-:Y:S05]  /*d420*/  BSYNC B0 ;  /* 0x0000000000007941 */ /* 0x000fea0003800000 */
.L_x_262:
        /* <DEDUP_REMOVED lines=9> */
.L_x_265:
[----:B------:R-:W-:Y:S05]  /*d4c0*/  BSYNC B0 ;  /* 0x0000000000007941 */ /* 0x000fea0003800000 */
.L_x_264:
        /* <DEDUP_REMOVED lines=11> */
.L_x_267:
[----:B------:R-:W-:Y:S05]  /*d580*/  BSYNC B0 ;  /* 0x0000000000007941 */ /* 0x000fea0003800000 */
.L_x_266:
        /* <DEDUP_REMOVED lines=12> */
.L_x_269:
[----:B------:R-:W-:Y:S05]  /*d650*/  BSYNC B0 ;  /* 0x0000000000007941 */ /* 0x000fea0003800000 */
.L_x_268:
        /* <DEDUP_REMOVED lines=9> */
.L_x_271:
[----:B------:R-:W-:Y:S05]  /*d6f0*/  BSYNC B0 ;  /* 0x0000000000007941 */ /* 0x000fea0003800000 */
.L_x_270:
        /* <DEDUP_REMOVED lines=9> */
.L_x_273:
[----:B------:R-:W-:Y:S05]  /*d790*/  BSYNC B0 ;  /* 0x0000000000007941 */ /* 0x000fea0003800000 */
.L_x_272:
        /* <DEDUP_REMOVED lines=11> */
.L_x_275:
[----:B------:R-:W-:Y:S05]  /*d850*/  BSYNC B0 ;  /* 0x0000000000007941 */ /* 0x000fea0003800000 */
.L_x_274:
[----:B-----5:R-:W-:-:S04]  /*d860*/  IMAD.U32 R3, R217, 0x10000, RZ ;  /* 0x00010000d9037824 */ /* 0x020fc800078e00ff */
[----:B------:R-:W-:-:S04]  /*d870*/  FMUL R6, R3, UR8 ;  /* 0x0000000803067c20 */ /* 0x000fc80008400000 */
[----:B------:R-:W-:-:S05]  /*d880*/  FFMA R6, R215, UR13, R6 ;  /* 0x0000000dd7067c23 */ /* 0x000fca0008000006 */
[----:B------:R-:W-:-:S04]  /*d890*/  F2FP.BF16.F32.PACK_AB R6, RZ, R6 ;  /* 0x00000006ff06723e */ /* 0x000fc800000010ff */
[----:B------:R-:W-:-:S05]  /*d8a0*/  PRMT R7, R6, 0x7610, R7 ;  /* 0x0000761006077816 */ /* 0x000fca0000000007 */
[----:B------:R1:W-:Y:S01]  /*d8b0*/  @P4 STG.E.U16 desc[UR24][R12.64+0xf2], R7 ;  /* 0x0000f2070c004986 */ /* 0x0003e2000c101518 */
[----:B------:R-:W-:-:S04]  /*d8c0*/  IADD3 R6, P4, R4, UR9, RZ ;  /* 0x0000000904067c10 */ /* 0x000fc8000ff9e0ff */
[----:B-1----:R-:W-:Y:S02]  /*d8d0*/  IADD3.X R7, R5, UR15, RZ, P4, !PT ;  /* 0x0000000f05077c10 */ /* 0x002fe4000a7fe4ff */
        /* <DEDUP_REMOVED lines=10> */
[----:B-1----:R-:W-:Y:S05]  /*d980*/  @!P4 BRA `(.L_x_277) ;  /* 0x000000000004c947 */ /* 0x002fea0003800000 */
[----:B------:R1:W5:Y:S02]  /*d990*/  LDG.E.LTC128B.U16 R217, desc[UR24][R220.64+0x2] ;  /* 0x00000218dcd97981 */ /* 0x000364000c1e1520 */
.L_x_277:
[----:B------:R-:W-:Y:S05]  /*d9a0*/  BSYNC B0 ;  /* 0x0000000000007941 */ /* 0x000fea0003800000 */
.L_x_276:
        /* <DEDUP_REMOVED lines=10> */
[----:B--2---:R-:W-:Y:S05]  /*da50*/  @!P4 BRA `(.L_x_279) ;  /* 0x000000000004c947 */ /* 0x004fea0003800000 */
[----:B------:R2:W5:Y:S02]  /*da60*/  LDG.E.LTC128B.U16 R217, desc[UR24][R224.64] ;  /* 0x00000018e0d97981 */ /* 0x000564000c1e1520 */
.L_x_279:
[----:B------:R-:W-:Y:S05]  /*da70*/  BSYNC B0 ;  /* 0x0000000000007941 */ /* 0x000fea0003800000 */
.L_x_278:
        /* <DEDUP_REMOVED lines=10> */
[----:B0-----:R-:W-:Y:S05]  /*db20*/  @!P4 BRA `(.L_x_281) ;  /* 0x000000000004c947 */ /* 0x001fea0003800000 */
[----:B------:R0:W5:Y:S02]  /*db30*/  LDG.E.LTC128B.U16 R217, desc[UR24][R18.64+0x2] ;  /* 0x0000021812d97981 */ /* 0x000164000c1e1520 */
.L_x_281:
[----:B------:R-:W-:Y:S05]  /*db40*/  BSYNC B0 ;  /* 0x0000000000007941 */ /* 0x000fea0003800000 */
.L_x_280:
        /* <DEDUP_REMOVED lines=10> */
.L_x_283:
[----:B------:R-:W-:Y:S05]  /*dbf0*/  BSYNC B0 ;  /* 0x0000000000007941 */ /* 0x000fea0003800000 */
.L_x_282:
        /* <DEDUP_REMOVED lines=10> */
.L_x_285:
[----:B------:R-:W-:Y:S05]  /*dca0*/  BSYNC B0 ;  /* 0x0000000000007941 */ /* 0x000fea0003800000 */
.L_x_284:
        /* <DEDUP_REMOVED lines=10> */
.L_x_287:
[----:B------:R-:W-:Y:S05]  /*dd50*/  BSYNC B0 ;  /* 0x0000000000007941 */ /* 0x000fea0003800000 */
.L_x_286:
        /* <DEDUP_REMOVED lines=10> */
.L_x_289:
[----:B------:R-:W-:Y:S05]  /*de00*/  BSYNC B0 ;  /* 0x0000000000007941 */ /* 0x000fea0003800000 */
.L_x_288:
        /* <DEDUP_REMOVED lines=13> */
.L_x_291:
[----:B------:R-:W-:Y:S05]  /*dee0*/  BSYNC B0 ;  /* 0x0000000000007941 */ /* 0x000fea0003800000 */
.L_x_290:
        /* <DEDUP_REMOVED lines=10> */
.L_x_293:
[----:B------:R-:W-:Y:S05]  /*df90*/  BSYNC B0 ;  /* 0x0000000000007941 */ /* 0x000fea0003800000 */
.L_x_292:
        /* <DEDUP_REMOVED lines=10> */
.L_x_295:
[----:B------:R-:W-:Y:S05]  /*e040*/  BSYNC B0 ;  /* 0x0000000000007941 */ /* 0x000fea0003800000 */
.L_x_294:
        /* <DEDUP_REMOVED lines=12> */
.L_x_297:
[----:B------:R-:W-:Y:S05]  /*e110*/  BSYNC B0 ;  /* 0x0000000000007941 */ /* 0x000fea0003800000 */
.L_x_296:
        /* <DEDUP_REMOVED lines=13> */
.L_x_299:
[----:B------:R-:W-:Y:S05]  /*e1f0*/  BSYNC B0 ;  /* 0x0000000000007941 */ /* 0x000fea0003800000 */
.L_x_298:
        /* <DEDUP_REMOVED lines=10> */
.L_x_301:
[----:B------:R-:W-:Y:S05]  /*e2a0*/  BSYNC B0 ;  /* 0x0000000000007941 */ /* 0x000fea0003800000 */
.L_x_300:
        /* <DEDUP_REMOVED lines=10> */
.L_x_303:
[----:B------:R-:W-:Y:S05]  /*e350*/  BSYNC B0 ;  /* 0x0000000000007941 */ /* 0x000fea0003800000 */
.L_x_302:
        /* <DEDUP_REMOVED lines=12> */
.L_x_305:
[----:B------:R-:W-:Y:S05]  /*e420*/  BSYNC B0 ;  /* 0x0000000000007941 */ /* 0x000fea0003800000 */
.L_x_304:
        /* <DEDUP_REMOVED lines=13> */
.L_x_307:
[----:B------:R-:W-:Y:S05]  /*e500*/  BSYNC B0 ;  /* 0x0000000000007941 */ /* 0x000fea0003800000 */
.L_x_306:
        /* <DEDUP_REMOVED lines=10> */
.L_x_309:
[----:B------:R-:W-:Y:S05]  /*e5b0*/  BSYNC B0 ;  /* 0x0000000000007941 */ /* 0x000fea0003800000 */
.L_x_308:
        /* <DEDUP_REMOVED lines=10> */
.L_x_311:
[----:B------:R-:W-:Y:S05]  /*e660*/  BSYNC B0 ;  /* 0x0000000000007941 */ /* 0x000fea0003800000 */
.L_x_310:
        /* <DEDUP_REMOVED lines=12> */
.L_x_313:
[----:B------:R-:W-:Y:S05]  /*e730*/  BSYNC B0 ;  /* 0x0000000000007941 */ /* 0x000fea0003800000 */
.L_x_312:
        /* <DEDUP_REMOVED lines=13> */
.L_x_315:
[----:B------:R-:W-:Y:S05]  /*e810*/  BSYNC B0 ;  /* 0x0000000000007941 */ /* 0x000fea0003800000 */
.L_x_314:
        /* <DEDUP_REMOVED lines=10> */
.L_x_317:
[----:B------:R-:W-:Y:S05]  /*e8c0*/  BSYNC B0 ;  /* 0x0000000000007941 */ /* 0x000fea0003800000 */
.L_x_316:
        /* <DEDUP_REMOVED lines=10> */
.L_x_319:
[----:B------:R-:W-:Y:S05]  /*e970*/  BSYNC B0 ;  /* 0x0000000000007941 */ /* 0x000fea0003800000 */
.L_x_318:
        /* <DEDUP_REMOVED lines=12> */
.L_x_321:
[----:B------:R-:W-:Y:S05]  /*ea40*/  BSYNC B0 ;  /* 0x0000000000007941 */ /* 0x000fea0003800000 */
.L_x_320:
        /* <DEDUP_REMOVED lines=13> */
.L_x_323:
[----:B------:R-:W-:Y:S05]  /*eb20*/  BSYNC B0 ;  /* 0x0000000000007941 */ /* 0x000fea0003800000 */
.L_x_322:
        /* <DEDUP_REMOVED lines=10> */
.L_x_325:
[----:B------:R-:W-:Y:S05]  /*ebd0*/  BSYNC B0 ;  /* 0x0000000000007941 */ /* 0x000fea0003800000 */
.L_x_324:
        /* <DEDUP_REMOVED lines=10> */
.L_x_327:
[----:B------:R-:W-:Y:S05]  /*ec80*/  BSYNC B0 ;  /* 0x0000000000007941 */ /* 0x000fea0003800000 */
.L_x_326:
        /* <DEDUP_REMOVED lines=12> */
.L_x_329:
[----:B------:R-:W-:Y:S05]  /*ed50*/  BSYNC B0 ;  /* 0x0000000000007941 */ /* 0x000fea0003800000 */
.L_x_328:
        /* <DEDUP_REMOVED lines=13> */
.L_x_331:
[----:B------:R-:W-:Y:S05]  /*ee30*/  BSYNC B0 ;  /* 0x0000000000007941 */ /* 0x000fea0003800000 */
.L_x_330:
        /* <DEDUP_REMOVED lines=10> */
.L_x_333:
[----:B------:R-:W-:Y:S05]  /*eee0*/  BSYNC B0 ;  /* 0x0000000000007941 */ /* 0x000fea0003800000 */
.L_x_332:
        /* <DEDUP_REMOVED lines=10> */
.L_x_335:
[----:B------:R-:W-:Y:S05]  /*ef90*/  BSYNC B0 ;  /* 0x0000000000007941 */ /* 0x000fea0003800000 */
.L_x_334:
        /* <DEDUP_REMOVED lines=12> */
.L_x_337:
[----:B------:R-:W-:Y:S05]  /*f060*/  BSYNC B0 ;  /* 0x0000000000007941 */ /* 0x000fea0003800000 */
.L_x_336:
        /* <DEDUP_REMOVED lines=13> */
.L_x_339:
[----:B------:R-:W-:Y:S05]  /*f140*/  BSYNC B0 ;  /* 0x0000000000007941 */ /* 0x000fea0003800000 */
.L_x_338:
        /* <DEDUP_REMOVED lines=10> */
.L_x_341:
[----:B------:R-:W-:Y:S05]  /*f1f0*/  BSYNC B0 ;  /* 0x0000000000007941 */ /* 0x000fea0003800000 */
.L_x_340:
        /* <DEDUP_REMOVED lines=10> */
.L_x_343:
[----:B------:R-:W-:Y:S05]  /*f2a0*/  BSYNC B0 ;  /* 0x0000000000007941 */ /* 0x000fea0003800000 */
.L_x_342:
[----:B-----5:R-:W-:Y:S01]  /*f2b0*/  IMAD.U32 R3, R217, 0x10000, RZ ;  /* 0x00010000d9037824 */ /* 0x020fe200078e00ff */
[----:B------:R-:W-:Y:S01]  /*f2c0*/  IADD3 R8, R4, UR23, R216 ;  /* 0x0000001704087c10 */ /* 0x000fe2000fffe0d8 */
[----:B------:R-:W-:Y:S01]  /*f2d0*/  @P4 IMAD.MOV.U32 R9, RZ, RZ, R21 ;  /* 0x000000ffff094224 */ /* 0x000fe200078e0015 */
[----:B------:R-:W-:Y:S01]  /*f2e0*/  BSSY B0, `(.L_x_344) ;  /* 0x0000009000007945 */ /* 0x000fe20003800000 */
        /* <DEDUP_REMOVED lines=8> */
.L_x_345:
[----:B------:R-:W-:Y:S05]  /*f370*/  BSYNC B0 ;  /* 0x0000000000007941 */ /* 0x000fea0003800000 */
.L_x_344:
[----:B-----5:R-:W-:Y:S01]  /*f380*/  IMAD.U32 R3, R217, 0x10000, RZ ;  /* 0x00010000d9037824 */ /* 0x020fe200078e00ff */
[----:B------:R-:W-:Y:S01]  /*f390*/  BSSY B0, `(.L_x_346) ;  /* 0x000000b000007945 */ /* 0x000fe20003800000 */
[----:B------:R-:W-:Y:S02]  /*f3a0*/  @P4 IMAD.MOV.U32 R9, RZ, RZ, R21 ;  /* 0x000000ffff094224 */ /* 0x000fe400078e0015 */
[----:B------:R-:W-:-:S04]  /*f3b0*/  FMUL R8, R3, UR8 ;  /* 0x0000000803087c20 */ /* 0x000fc80008400000 */
[----:B------:R-:W-:-:S05]  /*f3c0*/  FFMA R8, R123, UR13, R8 ;  /* 0x0000000d7b087c23 */ /* 0x000fca0008000008 */
[----:B------:R-:W-:Y:S02]  /*f3d0*/  F2FP.BF16.F32.PACK_AB R3, RZ, R8 ;  /* 0x00000008ff03723e */ /* 0x000fe400000010ff */
[----:B------:R-:W-:-:S05]  /*f3e0*/  IADD3 R8, R4, UR23, R216 ;  /* 0x0000001704087c10 */ /* 0x000fca000fffe0d8 */
[----:B------:R0:W-:Y:S01]  /*f3f0*/  @P4 STG.E.U16 desc[UR24][R8.64+0x82], R3 ;  /* 0x0000820308004986 */ /* 0x0001e2000c101518 */
[----:B------:R-:W-:-:S04]  /*f400*/  LOP3.LUT P4, RZ, R2, 0x2000, RZ, 0xc0, !PT ;  /* 0x0000200002ff7812 */ /* 0x000fc8000788c0ff */
[----:B------:R-:W-:-:S13]  /*f410*/  ISETP.GT.AND P4, PT, R0, 0x80, P4 ;  /* 0x000000800000780c */ /* 0x000fda0002784270 */
[----:B0-----:R-:W-:Y:S05]  /*f420*/  @!P4 BRA `(.L_x_347) ;  /* 0x000000000004c947 */ /* 0x001fea0003800000 */
[----:B------:R0:W5:Y:S02]  /*f430*/  LDG.E.LTC128B.U16 R217, desc[UR24][R220.64+0x90] ;  /* 0x00009018dcd97981 */ /* 0x000164000c1e1520 */
.L_x_347:
[----:B------:R-:W-:Y:S05]  /*f440*/  BSYNC B0 ;  /* 0x0000000000007941 */ /* 0x000fea0003800000 */
.L_x_346:
        /* <DEDUP_REMOVED lines=10> */
.L_x_349:
[----:B------:R-:W-:Y:S05]  /*f4f0*/  BSYNC B0 ;  /* 0x0000000000007941 */ /* 0x000fea0003800000 */
.L_x_348:
        /* <DEDUP_REMOVED lines=10> */
.L_x_351:
[----:B------:R-:W-:Y:S05]  /*f5a0*/  BSYNC B0 ;  /* 0x0000000000007941 */ /* 0x000fea0003800000 */
.L_x_350:
        /* <DEDUP_REMOVED lines=12> */
.L_x_353:
[----:B------:R-:W-:Y:S05]  /*f670*/  BSYNC B0 ;  /* 0x0000000000007941 */ /* 0x000fea0003800000 */
.L_x_352:
        /* <DEDUP_REMOVED lines=12> */
.L_x_355:
[----:B------:R-:W-:Y:S05]  /*f740*/  BSYNC B0 ;  /* 0x0000000000007941 */ /* 0x000fea0003800000 */
.L_x_354:
        /* <DEDUP_REMOVED lines=10> */
.L_x_357:
[----:B------:R-:W-:Y:S05]  /*f7f0*/  BSYNC B0 ;  /* 0x0000000000007941 */ /* 0x000fea0003800000 */
.L_x_356:
        /* <DEDUP_REMOVED lines=10> */
.L_x_359:
[----:B------:R-:W-:Y:S05]  /*f8a0*/  BSYNC B0 ;  /* 0x0000000000007941 */ /* 0x000fea0003800000 */
.L_x_358:
        /* <DEDUP_REMOVED lines=12> */
.L_x_361:
[----:B------:R-:W-:Y:S05]  /*f970*/  BSYNC B0 ;  /* 0x0000000000007941 */ /* 0x000fea0003800000 */
.L_x_360:
        /* <DEDUP_REMOVED lines=12> */
.L_x_363:
[----:B------:R-:W-:Y:S05]  /*fa40*/  BSYNC B0 ;  /* 0x0000000000007941 */ /* 0x000fea0003800000 */
.L_x_362:
        /* <DEDUP_REMOVED lines=10> */
.L_x_365:
[----:B------:R-:W-:Y:S05]  /*faf0*/  BSYNC B0 ;  /* 0x0000000000007941 */ /* 0x000fea0003800000 */
.L_x_364:
        /* <DEDUP_REMOVED lines=10> */
.L_x_367:
[----:B------:R-:W-:Y:S05]  /*fba0*/  BSYNC B0 ;  /* 0x0000000000007941 */ /* 0x000fea0003800000 */
.L_x_366:
[----:B-----5:R-:W-:Y:S01]  /*fbb0*/  SHF.L.U32 R3, R217, 0x10, RZ ;  /* 0x00000010d9037819 */ /* 0x020fe200000006ff */
[----:B------:R-:W-:Y:S01]  /*fbc0*/  @P4 IMAD.MOV.U32 R9, RZ, RZ, R21 ;  /* 0x000000ffff094224 */ /* 0x000fe200078e0015 */
[----:B------:R-:W-:Y:S01]  /*fbd0*/  IADD3 R8, R4, UR23, R216 ;  /* 0x0000001704087c10 */ /* 0x000fe2000fffe0d8 */
[----:B------:R-:W-:Y:S02]  /*fbe0*/  BSSY B0, `(.L_x_368) ;  /* 0x0000009000007945 */ /* 0x000fe40003800000 */
        /* <DEDUP_REMOVED lines=8> */
.L_x_369:
[----:B------:R-:W-:Y:S05]  /*fc70*/  BSYNC B0 ;  /* 0x0000000000007941 */ /* 0x000fea0003800000 */
.L_x_368:
        /* <DEDUP_REMOVED lines=12> */
.L_x_371:
[----:B------:R-:W-:Y:S05]  /*fd40*/  BSYNC B0 ;  /* 0x0000000000007941 */ /* 0x000fea0003800000 */
.L_x_370:
        /* <DEDUP_REMOVED lines=10> */
.L_x_373:
[----:B------:R-:W-:Y:S05]  /*fdf0*/  BSYNC B0 ;  /* 0x0000000000007941 */ /* 0x000fea0003800000 */
.L_x_372:
        /* <DEDUP_REMOVED lines=10> */
.L_x_375:
[----:B------:R-:W-:Y:S05]  /*fea0*/  BSYNC B0 ;  /* 0x0000000000007941 */ /* 0x000fea0003800000 */
.L_x_374:
        /* <DEDUP_REMOVED lines=12> */
.L_x_377:
[----:B------:R-:W-:Y:S05]  /*ff70*/  BSYNC B0 ;  /* 0x0000000000007941 */ /* 0x000fea0003800000 */
.L_x_376:
        /* <DEDUP_REMOVED lines=12> */
.L_x_379:
[----:B------:R-:W-:Y:S05]  /*10040*/  BSYNC B0 ;  /* 0x0000000000007941 */ /* 0x000fea0003800000 */
.L_x_378:
        /* <DEDUP_REMOVED lines=9> */
.L_x_381:
[----:B------:R-:W-:Y:S05]  /*100e0*/  BSYNC B0 ;  /* 0x0000000000007941 */ /* 0x000fea0003800000 */
.L_x_380:
        /* <DEDUP_REMOVED lines=10> */
.L_x_383:
[----:B------:R-:W-:Y:S05]  /*10190*/  BSYNC B0 ;  /* 0x0000000000007941 */ /* 0x000fea0003800000 */
.L_x_382:
        /* <DEDUP_REMOVED lines=8> */
[----:B------:R-:W-:-:S13]  /*10220*/  ISETP.GT.AND P4, PT, R0, 0x88, P6 ;  /* 0x000000880000780c */ /* 0x000fda0003784270 */
[----:B0-----:R-:W-:Y:S05]  /*10230*/  @!P4 BRA `(.L_x_385) ;  /* 0x000000000004c947 */ /* 0x001fea0003800000 */
[----:B------:R0:W5:Y:S02]  /*10240*/  LDG.E.LTC128B.U16 R217, desc[UR24][R18.64+0xd2] ;  /* 0x0000d21812d97981 */ /* 0x000164000c1e1520 */
.L_x_385:
[----:B------:R-:W-:Y:S05]  /*10250*/  BSYNC B0 ;  /* 0x0000000000007941 */ /* 0x000fea0003800000 */
.L_x_384:
        /* <DEDUP_REMOVED lines=8> */
[----:B------:R-:W-:-:S13]  /*102e0*/  ISETP.GT.AND P4, PT, R0, 0x80, P3 ;  /* 0x000000800000780c */ /* 0x000fda0001f84270 */
[----:B0-----:R-:W-:Y:S05]  /*102f0*/  @!P4 BRA `(.L_x_387) ;  /* 0x000000000004c947 */ /* 0x001fea0003800000 */
[----:B------:R0:W5:Y:S02]  /*10300*/  LDG.E.LTC128B.U16 R217, desc[UR24][R220.64+0xe0] ;  /* 0x0000e018dcd97981 */ /* 0x000164000c1e1520 */
.L_x_387:
[----:B------:R-:W-:Y:S05]  /*10310*/  BSYNC B0 ;  /* 0x0000000000007941 */ /* 0x000fea0003800000 */
.L_x_386:
        /* <DEDUP_REMOVED lines=9> */
.L_x_389:
[----:B------:R-:W-:Y:S05]  /*103b0*/  BSYNC B0 ;  /* 0x0000000000007941 */ /* 0x000fea0003800000 */
.L_x_388:
        /* <DEDUP_REMOVED lines=9> */
.L_x_391:
[----:B------:R-:W-:Y:S05]  /*10450*/  BSYNC B0 ;  /* 0x0000000000007941 */ /* 0x000fea0003800000 */
.L_x_390:
        /* <DEDUP_REMOVED lines=11> */
.L_x_393:
[----:B------:R-:W-:Y:S05]  /*10510*/  BSYNC B0 ;  /* 0x0000000000007941 */ /* 0x000fea0003800000 */
.L_x_392:
        /* <DEDUP_REMOVED lines=11> */
.L_x_395:
[----:B------:R-:W-:Y:S05]  /*105d0*/  BSYNC B0 ;  /* 0x0000000000007941 */ /* 0x000fea0003800000 */
.L_x_394:
        /* <DEDUP_REMOVED lines=9> */
.L_x_397:
[----:B------:R-:W-:Y:S05]  /*10670*/  BSYNC B0 ;  /* 0x0000000000007941 */ /* 0x000fea0003800000 */
.L_x_396:
        /* <DEDUP_REMOVED lines=9> */
.L_x_399:
[----:B------:R-:W-:Y:S05]  /*10710*/  BSYNC B0 ;  /* 0x0000000000007941 */ /* 0x000fea0003800000 */
.L_x_398:
        /* <DEDUP_REMOVED lines=11> */
.L_x_401:
[----:B------:R-:W-:Y:S05]  /*107d0*/  BSYNC B0 ;  /* 0x0000000000007941 */ /* 0x000fea0003800000 */
.L_x_400:
[----:B-----5:R-:W-:Y:S01]  /*107e0*/  IMAD.U32 R3, R217, 0x10000, RZ ;  /* 0x00010000d9037824 */ /* 0x020fe200078e00ff */
[----:B------:R-:W-:-:S03]  /*107f0*/  IADD3 R20, R4, UR23, R216 ;  /* 0x0000001704147c10 */ /* 0x000fc6000fffe0d8 */
[----:B------:R-:W-:-:S04]  /*10800*/  FMUL R6, R3, UR8 ;  /* 0x0000000803067c20 */ /* 0x000fc80008400000 */
[----:B------:R-:W-:-:S05]  /*10810*/  FFMA R6, R151, UR13, R6 ;  /* 0x0000000d97067c23 */ /* 0x000fca0008000006 */
[----:B------:R-:W-:-:S05]  /*10820*/  F2FP.BF16.F32.PACK_AB R6, RZ, R6 ;  /* 0x00000006ff06723e */ /* 0x000fca00000010ff */
[----:B------:R1:W-:Y:S01]  /*10830*/  @P4 STG.E.U16 desc[UR24][R20.64+0xf2], R6 ;  /* 0x0000f20614004986 */ /* 0x0003e2000c101518 */
[----:B------:R-:W-:-:S13]  /*10840*/  ISETP.GT.AND P4, PT, R0, 0xc0, P5 ;  /* 0x000000c00000780c */ /* 0x000fda0002f84270 */
[----:B------:R-:W2:Y:S01]  /*10850*/  @P4 LDG.E.LTC128B.U16 R217, desc[UR24][R228.64] ;  /* 0x00000018e4d94981 */ /* 0x000ea2000c1e1520 */
[----:B------:R-:W-:Y:S01]  /*10860*/  IMAD.U32 R7, RZ, RZ, UR18 ;  /* 0x00000012ff077e24 */ /* 0x000fe2000f8e00ff */
[----:B------:R-:W-:Y:S01]  /*10870*/  UIMAD UR9, UR19, 0x180, URZ ;  /* 0x00000180130978a4 */ /* 0x000fe2000f8e023f */
[----:B------:R-:W-:Y:S02]  /*10880*/  BSSY B0, `(.L_x_402) ;  /* 0x000000d000007945 */ /* 0x000fe40003800000 */
[----:B------:R-:W-:-:S04]  /*10890*/  IMAD.WIDE.U32 R4, R7, 0x180, R4 ;  /* 0x0000018007047825 */ /* 0x000fc800078e0004 */
[----:B------:R-:W-:Y:S02]  /*108a0*/  VIADD R7, R5, UR9 ;  /* 0x0000000905077c36 */ /* 0x000fe40008000000 */
[----:B-1----:R-:W-:Y:S02]  /*108b0*/  @P4 IMAD.MOV.U32 R6, RZ, RZ, R4 ;  /* 0x000000ffff064224 */ /* 0x002fe400078e0004 */
        /* <DEDUP_REMOVED lines=9> */
.L_x_403:
[----:B------:R-:W-:Y:S05]  /*10950*/  BSYNC B0 ;  /* 0x0000000000007941 */ /* 0x000fea0003800000 */
.L_x_402:
[----:B-----5:R-:W-:Y:S01]  /*10960*/  IMAD.U32 R3, R217, 0x10000, RZ ;  /* 0x00010000d9037824 */ /* 0x020fe200078e00ff */
[----:B------:R-:W-:Y:S01]  /*10970*/  ISETP.GT.AND P5, PT, R0, 0xc8, P5 ;  /* 0x000000c80000780c */ /* 0x000fe20002fa4270 */
[----:B------:R-:W-:Y:S01]  /*10980*/  @P4 IMAD.MOV.U32 R12, RZ, RZ, R4 ;  /* 0x000000ffff0c4224 */ /* 0x000fe200078e0004 */
[----:B------:R-:W-:Y:S01]  /*10990*/  BSSY B0, `(.L_x_404) ;  /* 0x000000e000007945 */ /* 0x000fe20003800000 */
[----:B------:R-:W-:Y:S01]  /*109a0*/  FMUL R6, R3, UR8 ;  /* 0x0000000803067c20 */ /* 0x000fe20008400000 */
[----:B------:R-:W-:Y:S02]  /*109b0*/  @P4 IMAD.MOV.U32 R13, RZ, RZ, R7 ;  /* 0x000000ffff0d4224 */ /* 0x000fe400078e0007 */
[----:B------:R-:W-:Y:S02]  /*109c0*/  VIADD R9, R5, UR9 ;  /* 0x0000000905097c36 */ /* 0x000fe40008000000 */
[----:B------:R-:W-:-:S05]  /*109d0*/  FFMA R6, R25, UR13, R6 ;  /* 0x0000000d19067c23 */ /* 0x000fca0008000006 */
[----:B------:R-:W-:-:S04]  /*109e0*/  F2FP.BF16.F32.PACK_AB R6, RZ, R6 ;  /* 0x00000006ff06723e */ /* 0x000fc800000010ff */
[----:B------:R-:W-:-:S05]  /*109f0*/  PRMT R3, R6, 0x7610, R3 ;  /* 0x0000761006037816 */ /* 0x000fca0000000003 */
[----:B------:R2:W-:Y:S01]  /*10a00*/  @P4 STG.E.U16 desc[UR24][R12.64+0x2], R3 ;  /* 0x000002030c004986 */ /* 0x0005e2000c101518 */
[----:B------:R-:W-:-:S04]  /*10a10*/  IADD3 R10, P4, R4, UR23, RZ ;  /* 0x00000017040a7c10 */ /* 0x000fc8000ff9e0ff */
[----:B------:R-:W-:Y:S02]  /*10a20*/  IADD3.X R11, R7, UR6, RZ, P4, !PT ;  /* 0x00000006070b7c10 */ /* 0x000fe4000a7fe4ff */
[----:B------:R-:W-:-:S04]  /*10a30*/  IADD3 R6, P4, R4, UR23, RZ ;  /* 0x0000001704067c10 */ /* 0x000fc8000ff9e0ff */
[----:B------:R-:W-:Y:S01]  /*10a40*/  IADD3.X R7, R9, UR6, RZ, P4, !PT ;  /* 0x0000000609077c10 */ /* 0x000fe2000a7fe4ff */
[----:B--2---:R-:W-:Y:S08]  /*10a50*/  @!P5 BRA `(.L_x_405) ;  /* 0x000000000004d947 */ /* 0x004ff00003800000 */
[----:B------:R2:W5:Y:S02]  /*10a60*/  LDG.E.LTC128B.U16 R217, desc[UR24][R14.64] ;  /* 0x000000180ed97981 */ /* 0x000564000c1e1520 */
.L_x_405:
[----:B------:R-:W-:Y:S05]  /*10a70*/  BSYNC B0 ;  /* 0x0000000000007941 */ /* 0x000fea0003800000 */
.L_x_404:
[----:B-----5:R-:W-:Y:S01]  /*10a80*/  IMAD.U32 R3, R217, 0x10000, RZ ;  /* 0x00010000d9037824 */ /* 0x020fe200078e00ff */
[----:B------:R-:W-:Y:S01]  /*10a90*/  LOP3.LUT P4, RZ, R2, 0x2, RZ, 0xc0, !PT ;  /* 0x0000000202ff7812 */ /* 0x000fe2000788c0ff */
[----:B------:R-:W-:Y:S02]  /*10aa0*/  BSSY B0, `(.L_x_406) ;  /* 0x0000008000007945 */ /* 0x000fe40003800000 */
[----:B------:R-:W-:Y:S01]  /*10ab0*/  FMUL R3, R3, UR8 ;  /* 0x0000000803037c20 */ /* 0x000fe20008400000 */
[----:B------:R-:W-:-:S03]  /*10ac0*/  ISETP.GT.AND P4, PT, R0, 0xc8, P4 ;  /* 0x000000c80000780c */ /* 0x000fc60002784270 */
[----:B------:R-:W-:-:S05]  /*10ad0*/  FFMA R3, R26, UR13, R3 ;  /* 0x0000000d1a037c23 */ /* 0x000fca0008000003 */
[----:B------:R-:W-:-:S05]  /*10ae0*/  F2FP.BF16.F32.PACK_AB R3, RZ, R3 ;  /* 0x00000003ff03723e */ /* 0x000fca00000010ff */
[----:B------:R0:W-:Y:S01]  /*10af0*/  @P5 STG.E.U16 desc[UR24][R10.64], R3 ;  /* 0x000000030a005986 */ /* 0x0001e2000c101518 */
[----:B------:R-:W-:Y:S05]  /*10b00*/  @!P4 BRA `(.L_x_407) ;  /* 0x000000000004c947 */ /* 0x000fea0003800000 */
[----:B------:R0:W5:Y:S02]  /*10b10*/  LDG.E.LTC128B.U16 R217, desc[UR24][R22.64+0x2] ;  /* 0x0000021816d97981 */ /* 0x000164000c1e1520 */
.L_x_407:
[----:B------:R-:W-:Y:S05]  /*10b20*/  BSYNC B0 ;  /* 0x0000000000007941 */ /* 0x000fea0003800000 */
.L_x_406:
[----:B0----5:R-:W-:Y:S01]  /*10b30*/  IMAD.U32 R3, R217, 0x10000, RZ ;  /* 0x00010000d9037824 */ /* 0x021fe200078e00ff */
[----:B------:R-:W-:Y:S01]  /*10b40*/  LOP3.LUT P5, RZ, R2, 0x4, RZ, 0xc0, !PT ;  /* 0x0000000402ff7812 */ /* 0x000fe200078ac0ff */
[----:B------:R-:W-:Y:S02]  /*10b50*/  BSSY B0, `(.L_x_408) ;  /* 0x0000009000007945 */ /* 0x000fe40003800000 */
[----:B------:R-:W-:-:S04]  /*10b60*/  FMUL R10, R3, UR8 ;  /* 0x00000008030a7c20 */ /* 0x000fc80008400000 */
[----:B------:R-:W-:-:S05]  /*10b70*/  FFMA R10, R27, UR13, R10 ;  /* 0x0000000d1b0a7c23 */ /* 0x000fca000800000a */
[----:B------:R-:W-:Y:S01]  /*10b80*/  F2FP.BF16.F32.PACK_AB R3, RZ, R10 ;  /* 0x0000000aff03723e */ /* 0x000fe200000010ff */
[----:B------:R-:W-:-:S05]  /*10b90*/  VIADD R10, R4, UR23 ;  /* 0x00000017040a7c36 */ /* 0x000fca0008000000 */
[----:B------:R0:W-:Y:S01]  /*10ba0*/  @P4 STG.E.U16 desc[UR24][R10.64+0x2], R3 ;  /* 0x000002030a004986 */ /* 0x0001e2000c101518 */
[----:B------:R-:W-:-:S13]  /*10bb0*/  ISETP.GT.AND P4, PT, R0, 0xc0, P5 ;  /* 0x000000c00000780c */ /* 0x000fda0002f84270 */
[----:B0-----:R-:W-:Y:S05]  /*10bc0*/  @!P4 BRA `(.L_x_409) ;  /* 0x000000000004c947 */ /* 0x001fea0003800000 */
[----:B------:R0:W5:Y:S02]  /*10bd0*/  LDG.E.LTC128B.U16 R217, desc[UR24][R222.64+0x10] ;  /* 0x00001018ded97981 */ /* 0x000164000c1e1520 */
.L_x_409:
[----:B------:R-:W-:Y:S05]  /*10be0*/  BSYNC B0 ;  /* 0x0000000000007941 */ /* 0x000fea0003800000 */
.L_x_408:
[----:B-----5:R-:W-:Y:S01]  /*10bf0*/  IMAD.U32 R3, R217, 0x10000, RZ ;  /* 0x00010000d9037824 */ /* 0x020fe200078e00ff */
[----:B------:R-:W-:Y:S01]  /*10c00*/  LOP3.LUT P5, RZ, R2, 0x8, RZ, 0xc0, !PT ;  /* 0x0000000802ff7812 */ /* 0x000fe200078ac0ff */
        /* <DEDUP_REMOVED lines=9> */
.L_x_411:
[----:B------:R-:W-:Y:S05]  /*10ca0*/  BSYNC B0 ;  /* 0x0000000000007941 */ /* 0x000fea0003800000 */
.L_x_410:
        /* <DEDUP_REMOVED lines=13> */
.L_x_413:
[----:B------:R-:W-:Y:S05]  /*10d80*/  BSYNC B0 ;  /* 0x0000000000007941 */ /* 0x000fea0003800000 */
.L_x_412:
        /* <DEDUP_REMOVED lines=9> */
.L_x_415:
[----:B------:R-:W-:Y:S05]  /*10e20*/  BSYNC B0 ;  /* 0x0000000000007941 */ /* 0x000fea0003800000 */
.L_x_414:
[----:B-----5:R-:W-:Y:S01]  /*10e30*/  IMAD.U32 R3, R217, 0x10000, RZ ;  /* 0x00010000d9037824 */ /* 0x020fe200078e00ff */
[----:B------:R-:W-:Y:S01]  /*10e40*/  LOP3.LUT P5, RZ, R2, 0x10, RZ, 0xc0, !PT ;  /* 0x0000001002ff7812 */ /* 0x000fe200078ac0ff */
[----:B------:R-:W-:Y:S01]  /*10e50*/  @P4 IMAD.MOV.U32 R11, RZ, RZ, R7 ;  /* 0x000000ffff0b4224 */ /* 0x000fe200078e0007 */
[----:B------:R-:W-:Y:S01]  /*10e60*/  BSSY B0, `(.L_x_416) ;  /* 0x0000009000007945 */ /* 0x000fe20003800000 */
        /* <DEDUP_REMOVED lines=8> */
.L_x_417:
[----:B------:R-:W-:Y:S05]  /*10ef0*/  BSYNC B0 ;  /* 0x0000000000007941 */ /* 0x000fea0003800000 */
.L_x_416:
[----:B-----5:R-:W-:Y:S01]  /*10f00*/  IMAD.U32 R3, R217, 0x10000, RZ ;  /* 0x00010000d9037824 */ /* 0x020fe200078e00ff */
[----:B------:R-:W-:Y:S01]  /*10f10*/  LOP3.LUT P5, RZ, R2, 0x400000, RZ, 0xc0, !PT ;  /* 0x0040000002ff7812 */ /* 0x000fe200078ac0ff */
[----:B------:R-:W-:Y:S01]  /*10f20*/  @P4 IMAD.MOV.U32 R10, RZ, RZ, R4 ;  /* 0x000000ffff0a4224 */ /* 0x000fe200078e0004 */
[----:B------:R-:W-:Y:S01]  /*10f30*/  BSSY B0, `(.L_x_418) ;  /* 0x0000009000007945 */ /* 0x000fe20003800000 */
        /* <DEDUP_REMOVED lines=8> */
.L_x_419:
[----:B------:R-:W-:Y:S05]  /*10fc0*/  BSYNC B0 ;  /* 0x0000000000007941 */ /* 0x000fea0003800000 */
.L_x_418:
        /* <DEDUP_REMOVED lines=13> */
.L_x_421:
[----:B------:R-:W-:Y:S05]  /*110a0*/  BSYNC B0 ;  /* 0x0000000000007941 */ /* 0x000fea0003800000 */
.L_x_420:
[----:B-----5:R-:W-:Y:S01]  /*110b0*/  IMAD.U32 R3, R217, 0x10000, RZ ;  /* 0x00010000d9037824 */ /* 0x020fe200078e00ff */
[----:B------:R-:W-:Y:S01]  /*110c0*/  BSSY B0, `(.L_x_422) ;  /* 0x000000a000007945 */ /* 0x000fe20003800000 */
[----:B------:R-:W-:Y:S02]  /*110d0*/  VIADD R10, R4, UR23 ;  /* 0x00000017040a7c36 */ /* 0x000fe40008000000 */
        /* <DEDUP_REMOVED lines=8> */
.L_x_423:
[----:B------:R-:W-:Y:S05]  /*11160*/  BSYNC B0 ;  /* 0x0000000000007941 */ /* 0x000fea0003800000 */
.L_x_422:
        /* <DEDUP_REMOVED lines=12> */
.L_x_425:
[----:B------:R-:W-:Y:S05]  /*11230*/  BSYNC B0 ;  /* 0x0000000000007941 */ /* 0x000fea0003800000 */
.L_x_424:
        /* <DEDUP_REMOVED lines=12> */
.L_x_427:
[----:B------:R-:W-:Y:S05]  /*11300*/  BSYNC B0 ;  /* 0x0000000000007941 */ /* 0x000fea0003800000 */
.L_x_426:
        /* <DEDUP_REMOVED lines=13> */
.L_x_429:
[----:B------:R-:W-:Y:S05]  /*113e0*/  BSYNC B0 ;  /* 0x0000000000007941 */ /* 0x000fea0003800000 */
.L_x_428:
        /* <DEDUP_REMOVED lines=11> */
.L_x_431:
[----:B------:R-:W-:Y:S05]  /*114a0*/  BSYNC B0 ;  /* 0x0000000000007941 */ /* 0x000fea0003800000 */
.L_x_430:
        /* <DEDUP_REMOVED lines=12> */
.L_x_433:
[----:B------:R-:W-:Y:S05]  /*11570*/  BSYNC B0 ;  /* 0x0000000000007941 */ /* 0x000fea0003800000 */
.L_x_432:
        /* <DEDUP_REMOVED lines=12> */
.L_x_435:
[----:B------:R-:W-:Y:S05]  /*11640*/  BSYNC B0 ;  /* 0x0000000000007941 */ /* 0x000fea0003800000 */
.L_x_434:
        /* <DEDUP_REMOVED lines=13> */
.L_x_437:
[----:B------:R-:W-:Y:S05]  /*11720*/  BSYNC B0 ;  /* 0x0000000000007941 */ /* 0x000fea0003800000 */
.L_x_436:
        /* <DEDUP_REMOVED lines=11> */
.L_x_439:
[----:B------:R-:W-:Y:S05]  /*117e0*/  BSYNC B0 ;  /* 0x0000000000007941 */ /* 0x000fea0003800000 */
.L_x_438:
        /* <DEDUP_REMOVED lines=12> */
.L_x_441:
[----:B------:R-:W-:Y:S05]  /*118b0*/  BSYNC B0 ;  /* 0x0000000000007941 */ /* 0x000fea0003800000 */
.L_x_440:
        /* <DEDUP_REMOVED lines=12> */
.L_x_443:
[----:B------:R-:W-:Y:S05]  /*11980*/  BSYNC B0 ;  /* 0x0000000000007941 */ /* 0x000fea0003800000 */
.L_x_442:
        /* <DEDUP_REMOVED lines=13> */
.L_x_445:
[----:B------:R-:W-:Y:S05]  /*11a60*/  BSYNC B0 ;  /* 0x0000000000007941 */ /* 0x000fea0003800000 */
.L_x_444:
        /* <DEDUP_REMOVED lines=11> */
.L_x_447:
[----:B------:R-:W-:Y:S05]  /*11b20*/  BSYNC B0 ;  /* 0x0000000000007941 */ /* 0x000fea0003800000 */
.L_x_446:
        /* <DEDUP_REMOVED lines=12> */
.L_x_449:
[----:B------:R-:W-:Y:S05]  /*11bf0*/  BSYNC B0 ;  /* 0x0000000000007941 */ /* 0x000fea0003800000 */
.L_x_448:
        /* <DEDUP_REMOVED lines=12> */
.L_x_451:
[----:B------:R-:W-:Y:S05]  /*11cc0*/  BSYNC B0 ;  /* 0x0000000000007941 */ /* 0x000fea0003800000 */
.L_x_450:
        /* <DEDUP_REMOVED lines=13> */
.L_x_453:
[----:B------:R-:W-:Y:S05]  /*11da0*/  BSYNC B0 ;  /* 0x0000000000007941 */ /* 0x000fea0003800000 */
.L_x_452:
        /* <DEDUP_REMOVED lines=11> */
.L_x_455:
[----:B------:R-:W-:Y:S05]  /*11e60*/  BSYNC B0 ;  /* 0x0000000000007941 */ /* 0x000fea0003800000 */
.L_x_454:
        /* <DEDUP_REMOVED lines=12> */
.L_x_457:
[----:B------:R-:W-:Y:S05]  /*11f30*/  BSYNC B0 ;  /* 0x0000000000007941 */ /* 0x000fea0003800000 */
.L_x_456:
[----:B-----5:R-:W-:Y:S01]  /*11f40*/  IMAD.U32 R3, R217, 0x10000, RZ ;  /* 0x00010000d9037824 */ /* 0x020fe200078e00ff */
[----:B------:R-:W-:Y:S01]  /*11f50*/  @P4 MOV R11, R9 ;  /* 0x00000009000b4202 */ /* 0x000fe20000000f00 */
[----:B------:R-:W-:Y:S01]  /*11f60*/  @P4 IMAD.MOV.U32 R10, RZ, RZ, R4 ;  /* 0x000000ffff0a4224 */ /* 0x000fe200078e0004 */
[----:B------:R-:W-:Y:S01]  /*11f70*/  LOP3.LUT P5, RZ, R2, 0x10000, RZ, 0xc0, !PT ;  /* 0x0001000002ff7812 */ /* 0x000fe200078ac0ff */
[----:B------:R-:W-:Y:S01]  /*11f80*/  FMUL R3, R3, UR8 ;  /* 0x0000000803037c20 */ /* 0x000fe20008400000 */
[----:B------:R-:W-:Y:S03]  /*11f90*/  BSSY B0, `(.L_x_458) ;  /* 0x0000007000007945 */ /* 0x000fe60003800000 */
[----:B------:R-:W-:-:S05]  /*11fa0*/  FFMA R3, R52, UR13, R3 ;  /* 0x0000000d34037c23 */ /* 0x000fca0008000003 */
[----:B------:R-:W-:-:S05]  /*11fb0*/  F2FP.BF16.F32.PACK_AB R3, RZ, R3 ;  /* 0x00000003ff03723e */ /* 0x000fca00000010ff */
[----:B------:R0:W-:Y:S01]  /*11fc0*/  @P4 STG.E.U16 desc[UR24][R10.64+0x70], R3 ;  /* 0x000070030a004986 */ /* 0x0001e2000c101518 */
[----:B------:R-:W-:-:S13]  /*11fd0*/  ISETP.GT.AND P4, PT, R0, 0xc0, P5 ;  /* 0x000000c00000780c */ /* 0x000fda0002f84270 */
[----:B0-----:R-:W-:Y:S05]  /*11fe0*/  @!P4 BRA `(.L_x_459) ;  /* 0x000000000004c947 */ /* 0x001fea0003800000 */
[----:B------:R0:W5:Y:S02]  /*11ff0*/  LDG.E.LTC128B.U16 R217, desc[UR24][R222.64+0x72] ;  /* 0x00007218ded97981 */ /* 0x000164000c1e1520 */
.L_x_459:
[----:B------:R-:W-:Y:S05]  /*12000*/  BSYNC B0 ;  /* 0x0000000000007941 */ /* 0x000fea0003800000 */
.L_x_458:
        /* <DEDUP_REMOVED lines=13> */
.L_x_461:
[----:B------:R-:W-:Y:S05]  /*120e0*/  BSYNC B0 ;  /* 0x0000000000007941 */ /* 0x000fea0003800000 */
.L_x_460:
        /* <DEDUP_REMOVED lines=11> */
.L_x_463:
[----:B------:R-:W-:Y:S05]  /*121a0*/  BSYNC B0 ;  /* 0x0000000000007941 */ /* 0x000fea0003800000 */
.L_x_462:
        /* <DEDUP_REMOVED lines=12> */
.L_x_465:
[----:B------:R-:W-:Y:S05]  /*12270*/  BSYNC B0 ;  /* 0x0000000000007941 */ /* 0x000fea0003800000 */
.L_x_464:
        /* <DEDUP_REMOVED lines=12> */
.L_x_467:
[----:B------:R-:W-:Y:S05]  /*12340*/  BSYNC B0 ;  /* 0x0000000000007941 */ /* 0x000fea0003800000 */
.L_x_466:
        /* <DEDUP_REMOVED lines=13> */
.L_x_469:
[----:B------:R-:W-:Y:S05]  /*12420*/  BSYNC B0 ;  /* 0x0000000000007941 */ /* 0x000fea0003800000 */
.L_x_468:
        /* <DEDUP_REMOVED lines=11> */
.L_x_471:
[----:B------:R-:W-:Y:S05]  /*124e0*/  BSYNC B0 ;  /* 0x0000000000007941 */ /* 0x000fea0003800000 */
.L_x_470:
        /* <DEDUP_REMOVED lines=12> */
.L_x_473:
[----:B------:R-:W-:Y:S05]  /*125b0*/  BSYNC B0 ;  /* 0x0000000000007941 */ /* 0x000fea0003800000 */
.L_x_472:
        /* <DEDUP_REMOVED lines=12> */
.L_x_475:
[----:B------:R-:W-:Y:S05]  /*12680*/  BSYNC B0 ;  /* 0x0000000000007941 */ /* 0x000fea0003800000 */
.L_x_474:
        /* <DEDUP_REMOVED lines=13> */
.L_x_477:
[----:B------:R-:W-:Y:S05]  /*12760*/  BSYNC B0 ;  /* 0x0000000000007941 */ /* 0x000fea0003800000 */
.L_x_476:
        /* <DEDUP_REMOVED lines=11> */
.L_x_479:
[----:B------:R-:W-:Y:S05]  /*12820*/  BSYNC B0 ;  /* 0x0000000000007941 */ /* 0x000fea0003800000 */
.L_x_478:
        /* <DEDUP_REMOVED lines=12> */
.L_x_481:
[----:B------:R-:W-:Y:S05]  /*128f0*/  BSYNC B0 ;  /* 0x0000000000007941 */ /* 0x000fea0003800000 */
.L_x_480:
        /* <DEDUP_REMOVED lines=12> */
.L_x_483:
[----:B------:R-:W-:Y:S05]  /*129c0*/  BSYNC B0 ;  /* 0x0000000000007941 */ /* 0x000fea0003800000 */
.L_x_482:
        /* <DEDUP_REMOVED lines=13> */
.L_x_485:
[----:B------:R-:W-:Y:S05]  /*12aa0*/  BSYNC B0 ;  /* 0x0000000000007941 */ /* 0x000fea0003800000 */
.L_x_484:
        /* <DEDUP_REMOVED lines=11> */
.L_x_487:
[----:B------:R-:W-:Y:S05]  /*12b60*/  BSYNC B0 ;  /* 0x0000000000007941 */ /* 0x000fea0003800000 */
.L_x_486:
        /* <DEDUP_REMOVED lines=12> */
.L_x_489:
[----:B------:R-:W-:Y:S05]  /*12c30*/  BSYNC B0 ;  /* 0x0000000000007941 */ /* 0x000fea0003800000 */
.L_x_488:
        /* <DEDUP_REMOVED lines=12> */
.L_x_491:
[----:B------:R-:W-:Y:S05]  /*12d00*/  BSYNC B0 ;  /* 0x0000000000007941 */ /* 0x000fea0003800000 */
.L_x_490:
        /* <DEDUP_REMOVED lines=13> */
.L_x_493:
[----:B------:R-:W-:Y:S05]  /*12de0*/  BSYNC B0 ;  /* 0x0000000000007941 */ /* 0x000fea0003800000 */
.L_x_492:
        /* <DEDUP_REMOVED lines=11> */
.L_x_495:
[----:B------:R-:W-:Y:S05]  /*12ea0*/  BSYNC B0 ;  /* 0x0000000000007941 */ /* 0x000fea0003800000 */
.L_x_494:
        /* <DEDUP_REMOVED lines=12> */
.L_x_497:
[----:B------:R-:W-:Y:S05]  /*12f70*/  BSYNC B0 ;  /* 0x0000000000007941 */ /* 0x000fea0003800000 */
.L_x_496:
        /* <DEDUP_REMOVED lines=12> */
.L_x_499:
[----:B------:R-:W-:Y:S05]  /*13040*/  BSYNC B0 ;  /* 0x0000000000007941 */ /* 0x000fea0003800000 */
.L_x_498:
        /* <DEDUP_REMOVED lines=13> */
.L_x_501:
[----:B------:R-:W-:Y:S05]  /*13120*/  BSYNC B0 ;  /* 0x0000000000007941 */ /* 0x000fea0003800000 */
.L_x_500:
        /* <DEDUP_REMOVED lines=11> */
.L_x_503:
[----:B------:R-:W-:Y:S05]  /*131e0*/  BSYNC B0 ;  /* 0x0000000000007941 */ /* 0x000fea0003800000 */
.L_x_502:
[----:B------:R-:W-:Y:S01]  /*131f0*/  LOP3.LUT P5, RZ, R2, 0x20, RZ, 0xc0, !PT ;  /* 0x0000002002ff7812 */ /* 0x000fe200078ac0ff */
[----:B-----5:R-:W-:Y:S01]  /*13200*/  IMAD.U32 R2, R217, 0x10000, RZ ;  /* 0x00010000d9027824 */ /* 0x020fe200078e00ff */
[----:B------:R-:W-:Y:S03]  /*13210*/  BSSY B0, `(.L_x_504) ;  /* 0x000000b000007945 */ /* 0x000fe60003800000 */
[----:B------:R-:W-:-:S04]  /*13220*/  FMUL R2, R2, UR8 ;  /* 0x0000000802027c20 */ /* 0x000fc80008400000 */
[----:B------:R-:W-:-:S05]  /*13230*/  FFMA R2, R75, UR13, R2 ;  /* 0x0000000d4b027c23 */ /* 0x000fca0008000002 */
[----:B------:R-:W-:Y:S01]  /*13240*/  F2FP.BF16.F32.PACK_AB R3, RZ, R2 ;  /* 0x00000002ff03723e */ /* 0x000fe200000010ff */
[----:B------:R-:W-:-:S03]  /*13250*/  VIADD R2, R4, UR23 ;  /* 0x0000001704027c36 */ /* 0x000fc60008000000 */
[----:B------:R-:W-:Y:S01]  /*13260*/  PRMT R10, R3, 0x7610, R10 ;  /* 0x00007610030a7816 */ /* 0x000fe2000000000a */
[----:B------:R-:W-:-:S05]  /*13270*/  @P4 IMAD.MOV.U32 R3, RZ, RZ, R7 ;  /* 0x000000ffff034224 */ /* 0x000fca00078e0007 */
[----:B------:R0:W-:Y:S01]  /*13280*/  @P4 STG.E.U16 desc[UR24][R2.64+0xc2], R10 ;  /* 0x0000c20a02004986 */ /* 0x0001e2000c101518 */
[----:B------:R-:W-:-:S13]  /*13290*/  ISETP.GT.AND P4, PT, R0, 0xc0, P5 ;  /* 0x000000c00000780c */ /* 0x000fda0002f84270 */
[----:B0-----:R-:W-:Y:S05]  /*132a0*/  @!P4 BRA `(.L_x_505) ;  /* 0x000000000004c947 */ /* 0x001fea0003800000 */
[----:B------:R0:W5:Y:S02]  /*132b0*/  LDG.E.LTC128B.U16 R217, desc[UR24][R222.64+0xd0] ;  /* 0x0000d018ded97981 */ /* 0x000164000c1e1520 */
.L_x_505:
[----:B------:R-:W-:Y:S05]  /*132c0*/  BSYNC B0 ;  /* 0x0000000000007941 */ /* 0x000fea0003800000 */
.L_x_504:
[----:B-----5:R-:W-:Y:S01]  /*132d0*/  IMAD.U32 R2, R217, 0x10000, RZ ;  /* 0x00010000d9027824 */ /* 0x020fe200078e00ff */
[----:B------:R-:W-:Y:S03]  /*132e0*/  BSSY B0, `(.L_x_506) ;  /* 0x000000b000007945 */ /* 0x000fe60003800000 */
[----:B------:R-:W-:Y:S01]  /*132f0*/  FMUL R3, R2, UR8 ;  /* 0x0000000802037c20 */ /* 0x000fe20008400000 */
[----:B------:R-:W-:-:S03]  /*13300*/  @P4 IMAD.MOV.U32 R2, RZ, RZ, R4 ;  /* 0x000000ffff024224 */ /* 0x000fc600078e0004 */
        /* <DEDUP_REMOVED lines=8> */
.L_x_507:
[----:B------:R-:W-:Y:S05]  /*13390*/  BSYNC B0 ;  /* 0x0000000000007941 */ /* 0x000fea0003800000 */
.L_x_506:
[----:B-----5:R-:W-:Y:S01]  /*133a0*/  IMAD.U32 R2, R217, 0x10000, RZ ;  /* 0x00010000d9027824 */ /* 0x020fe200078e00ff */
[----:B------:R-:W-:Y:S01]  /*133b0*/  ISETP.GT.AND P5, PT, R0, 0xc8, P5 ;  /* 0x000000c80000780c */ /* 0x000fe20002fa4270 */
[----:B------:R-:W-:Y:S01]  /*133c0*/  @P4 IMAD.MOV.U32 R3, RZ, RZ, R9 ;  /* 0x000000ffff034224 */ /* 0x000fe200078e0009 */
[----:B------:R-:W-:Y:S01]  /*133d0*/  BSSY B0, `(.L_x_508) ;  /* 0x0000009000007945 */ /* 0x000fe20003800000 */
[----:B------:R-:W-:-:S04]  /*133e0*/  FMUL R2, R2, UR8 ;  /* 0x0000000802027c20 */ /* 0x000fc80008400000 */
[----:B------:R-:W-:-:S05]  /*133f0*/  FFMA R2, R77, UR13, R2 ;  /* 0x0000000d4d027c23 */ /* 0x000fca0008000002 */
[----:B------:R-:W-:-:S04]  /*13400*/  F2FP.BF16.F32.PACK_AB R2, RZ, R2 ;  /* 0x00000002ff02723e */ /* 0x000fc800000010ff */
[----:B------:R-:W-:Y:S01]  /*13410*/  PRMT R10, R2, 0x7610, R10 ;  /* 0x00007610020a7816 */ /* 0x000fe2000000000a */
[----:B------:R-:W-:-:S05]  /*13420*/  @P4 IMAD.MOV.U32 R2, RZ, RZ, R4 ;  /* 0x000000ffff024224 */ /* 0x000fca00078e0004 */
[----:B------:R0:W-:Y:S01]  /*13430*/  @P4 STG.E.U16 desc[UR24][R2.64+0xd2], R10 ;  /* 0x0000d20a02004986 */ /* 0x0001e2000c101518 */
[----:B------:R-:W-:Y:S05]  /*13440*/  @!P5 BRA `(.L_x_509) ;  /* 0x000000000004d947 */ /* 0x000fea0003800000 */
[----:B------:R0:W5:Y:S02]  /*13450*/  LDG.E.LTC128B.U16 R217, desc[UR24][R22.64+0xd0] ;  /* 0x0000d01816d97981 */ /* 0x000164000c1e1520 */
.L_x_509:
[----:B------:R-:W-:Y:S05]  /*13460*/  BSYNC B0 ;  /* 0x0000000000007941 */ /* 0x000fea0003800000 */
.L_x_508:
[----:B0----5:R-:W-:Y:S01]  /*13470*/  IMAD.U32 R2, R217, 0x10000, RZ ;  /* 0x00010000d9027824 */ /* 0x021fe200078e00ff */
[----:B------:R-:W-:Y:S01]  /*13480*/  ISETP.GT.AND P4, PT, R0, 0xc8, P6 ;  /* 0x000000c80000780c */ /* 0x000fe20003784270 */
[----:B------:R-:W-:Y:S02]  /*13490*/  BSSY B0, `(.L_x_510) ;  /* 0x000000a000007945 */ /* 0x000fe40003800000 */
[----:B------:R-:W-:Y:S01]  /*134a0*/  FMUL R3, R2, UR8 ;  /* 0x0000000802037c20 */ /* 0x000fe20008400000 */
[----:B------:R-:W-:-:S03]  /*134b0*/  VIADD R2, R4, UR23 ;  /* 0x0000001704027c36 */ /* 0x000fc60008000000 */
[----:B------:R-:W-:-:S05]  /*134c0*/  FFMA R3, R78, UR13, R3 ;  /* 0x0000000d4e037c23 */ /* 0x000fca0008000003 */
[----:B------:R-:W-:-:S04]  /*134d0*/  F2FP.BF16.F32.PACK_AB R3, RZ, R3 ;  /* 0x00000003ff03723e */ /* 0x000fc800000010ff */
[----:B------:R-:W-:Y:S01]  /*134e0*/  PRMT R10, R3, 0x7610, R10 ;  /* 0x00007610030a7816 */ /* 0x000fe2000000000a */
[----:B------:R-:W-:-:S05]  /*134f0*/  @P5 IMAD.MOV.U32 R3, RZ, RZ, R7 ;  /* 0x000000ffff035224 */ /* 0x000fca00078e0007 */
[----:B------:R0:W-:Y:S01]  /*13500*/  @P5 STG.E.U16 desc[UR24][R2.64+0xd0], R10 ;  /* 0x0000d00a02005986 */ /* 0x0001e2000c101518 */
[----:B------:R-:W-:Y:S05]  /*13510*/  @!P4 BRA `(.L_x_511) ;  /* 0x000000000004c947 */ /* 0x000fea0003800000 */
[----:B------:R0:W5:Y:S02]  /*13520*/  LDG.E.LTC128B.U16 R217, desc[UR24][R22.64+0xd2] ;  /* 0x0000d21816d97981 */ /* 0x000164000c1e1520 */
.L_x_511:
[----:B------:R-:W-:Y:S05]  /*13530*/  BSYNC B0 ;  /* 0x0000000000007941 */ /* 0x000fea0003800000 */
.L_x_510:
[----:B0----5:R-:W-:Y:S01]  /*13540*/  IMAD.U32 R2, R217, 0x10000, RZ ;  /* 0x00010000d9027824 */ /* 0x021fe200078e00ff */
[----:B------:R-:W-:Y:S01]  /*13550*/  ISETP.GT.AND P5, PT, R0, 0xc0, P3 ;  /* 0x000000c00000780c */ /* 0x000fe20001fa4270 */
[----:B------:R-:W-:Y:S02]  /*13560*/  BSSY B0, `(.L_x_512) ;  /* 0x000000a000007945 */ /* 0x000fe40003800000 */
[----:B------:R-:W-:-:S04]  /*13570*/  FMUL R2, R2, UR8 ;  /* 0x0000000802027c20 */ /* 0x000fc80008400000 */
[----:B------:R-:W-:-:S05]  /*13580*/  FFMA R2, R79, UR13, R2 ;  /* 0x0000000d4f027c23 */ /* 0x000fca0008000002 */
[----:B------:R-:W-:Y:S01]  /*13590*/  F2FP.BF16.F32.PACK_AB R3, RZ, R2 ;  /* 0x00000002ff03723e */ /* 0x000fe200000010ff */
[----:B------:R-:W-:-:S03]  /*135a0*/  VIADD R2, R4, UR23 ;  /* 0x0000001704027c36 */ /* 0x000fc60008000000 */
[----:B------:R-:W-:Y:S01]  /*135b0*/  PRMT R10, R3, 0x7610, R10 ;  /* 0x00007610030a7816 */ /* 0x000fe2000000000a */
[----:B------:R-:W-:-:S05]  /*135c0*/  @P4 IMAD.MOV.U32 R3, RZ, RZ, R7 ;  /* 0x000000ffff034224 */ /* 0x000fca00078e0007 */
[----:B------:R0:W-:Y:S01]  /*135d0*/  @P4 STG.E.U16 desc[UR24][R2.64+0xd2], R10 ;  /* 0x0000d20a02004986 */ /* 0x0001e2000c101518 */
[----:B------:R-:W-:Y:S05]  /*135e0*/  @!P5 BRA `(.L_x_513) ;  /* 0x000000000004d947 */ /* 0x000fea0003800000 */
[----:B------:R0:W5:Y:S02]  /*135f0*/  LDG.E.LTC128B.U16 R217, desc[UR24][R222.64+0xe0] ;  /* 0x0000e018ded97981 */ /* 0x000164000c1e1520 */
.L_x_513:
[----:B------:R-:W-:Y:S05]  /*13600*/  BSYNC B0 ;  /* 0x0000000000007941 */ /* 0x000fea0003800000 */
.L_x_512:
[----:B0----5:R-:W-:Y:S01]  /*13610*/  IMAD.U32 R2, R217, 0x10000, RZ ;  /* 0x00010000d9027824 */ /* 0x021fe200078e00ff */
[----:B------:R-:W-:Y:S01]  /*13620*/  ISETP.GT.AND P4, PT, R0, 0xc0, P2 ;  /* 0x000000c00000780c */ /* 0x000fe20001784270 */
[----:B------:R-:W-:Y:S02]  /*13630*/  BSSY B0, `(.L_x_514) ;  /* 0x000000a000007945 */ /* 0x000fe40003800000 */
[----:B------:R-:W-:Y:S01]  /*13640*/  FMUL R3, R2, UR8 ;  /* 0x0000000802037c20 */ /* 0x000fe20008400000 */
[----:B------:R-:W-:-:S03]  /*13650*/  @P5 IMAD.MOV.U32 R2, RZ, RZ, R4 ;  /* 0x000000ffff025224 */ /* 0x000fc600078e0004 */
[----:B------:R-:W-:-:S05]  /*13660*/  FFMA R3, R80, UR13, R3 ;  /* 0x0000000d50037c23 */ /* 0x000fca0008000003 */
[----:B------:R-:W-:-:S04]  /*13670*/  F2FP.BF16.F32.PACK_AB R3, RZ, R3 ;  /* 0x00000003ff03723e */ /* 0x000fc800000010ff */
[----:B------:R-:W-:Y:S01]  /*13680*/  PRMT R10, R3, 0x7610, R10 ;  /* 0x00007610030a7816 */ /* 0x000fe2000000000a */
[----:B------:R-:W-:-:S05]  /*13690*/  @P5 IMAD.MOV.U32 R3, RZ, RZ, R9 ;  /* 0x000000ffff035224 */ /* 0x000fca00078e0009 */
[----:B------:R0:W-:Y:S01]  /*136a0*/  @P5 STG.E.U16 desc[UR24][R2.64+0xe0], R10 ;  /* 0x0000e00a02005986 */ /* 0x0001e2000c101518 */
[----:B------:R-:W-:Y:S05]  /*136b0*/  @!P4 BRA `(.L_x_515) ;  /* 0x000000000004c947 */ /* 0x000fea0003800000 */
[----:B------:R0:W5:Y:S02]  /*136c0*/  LDG.E.LTC128B.U16 R217, desc[UR24][R222.64+0xe2] ;  /* 0x0000e218ded97981 */ /* 0x000164000c1e1520 */
.L_x_515:
[----:B------:R-:W-:Y:S05]  /*136d0*/  BSYNC B0 ;  /* 0x0000000000007941 */ /* 0x000fea0003800000 */
.L_x_514:
[----:B0----5:R-:W-:Y:S01]  /*136e0*/  IMAD.U32 R2, R217, 0x10000, RZ ;  /* 0x00010000d9027824 */ /* 0x021fe200078e00ff */
        /* <DEDUP_REMOVED lines=11> */
.L_x_517:
[----:B------:R-:W-:Y:S05]  /*137a0*/  BSYNC B0 ;  /* 0x0000000000007941 */ /* 0x000fea0003800000 */
.L_x_516:
        /* <DEDUP_REMOVED lines=12> */
.L_x_519:
[----:B------:R-:W-:Y:S05]  /*13870*/  BSYNC B0 ;  /* 0x0000000000007941 */ /* 0x000fea0003800000 */
.L_x_518:
        /* <DEDUP_REMOVED lines=12> */
.L_x_521:
[----:B------:R-:W-:Y:S05]  /*13940*/  BSYNC B0 ;  /* 0x0000000000007941 */ /* 0x000fea0003800000 */
.L_x_520:
        /* <DEDUP_REMOVED lines=12> */
.L_x_523:
[----:B------:R-:W-:Y:S05]  /*13a10*/  BSYNC B0 ;  /* 0x0000000000007941 */ /* 0x000fea0003800000 */
.L_x_522:
[----:B0----5:R-:W-:Y:S01]  /*13a20*/  IMAD.U32 R2, R217, 0x10000, RZ ;  /* 0x00010000d9027824 */ /* 0x021fe200078e00ff */
[----:B------:R-:W-:Y:S01]  /*13a30*/  ISETP.GT.AND P1, PT, R0, 0xc8, P1 ;  /* 0x000000c80000780c */ /* 0x000fe20000f24270 */
[----:B------:R-:W-:Y:S01]  /*13a40*/  @P2 IMAD.MOV.U32 R8, RZ, RZ, R4 ;  /* 0x000000ffff082224 */ /* 0x000fe200078e0004 */
[----:B------:R-:W-:Y:S01]  /*13a50*/  BSSY B0, `(.L_x_524) ;  /* 0x0000007000007945 */ /* 0x000fe20003800000 */
[----:B------:R-:W-:-:S04]  /*13a60*/  FMUL R2, R2, UR8 ;  /* 0x0000000802027c20 */ /* 0x000fc80008400000 */
[----:B------:R-:W-:-:S05]  /*13a70*/  FFMA R2, R85, UR13, R2 ;  /* 0x0000000d55027c23 */ /* 0x000fca0008000002 */
[----:B------:R-:W-:-:S05]  /*13a80*/  F2FP.BF16.F32.PACK_AB R2, RZ, R2 ;  /* 0x00000002ff02723e */ /* 0x000fca00000010ff */
[----:B------:R0:W-:Y:S01]  /*13a90*/  @P2 STG.E.U16 desc[UR24][R8.64+0xf2], R2 ;  /* 0x0000f20208002986 */ /* 0x0001e2000c101518 */
[----:B------:R-:W-:Y:S05]  /*13aa0*/  @!P1 BRA `(.L_x_525) ;  /* 0x0000000000049947 */ /* 0x000fea0003800000 */
[----:B------:R0:W5:Y:S02]  /*13ab0*/  LDG.E.LTC128B.U16 R217, desc[UR24][R22.64+0xf0] ;  /* 0x0000f01816d97981 */ /* 0x000164000c1e1520 */
.L_x_525:
[----:B------:R-:W-:Y:S05]  /*13ac0*/  BSYNC B0 ;  /* 0x0000000000007941 */ /* 0x000fea0003800000 */
.L_x_524:
        /* <DEDUP_REMOVED lines=12> */
.L_x_527:
[----:B------:R-:W-:Y:S05]  /*13b90*/  BSYNC B0 ;  /* 0x0000000000007941 */ /* 0x000fea0003800000 */
.L_x_526:
[----:B-----5:R-:W-:Y:S02]  /*13ba0*/  IMAD.U32 R217, R217, 0x10000, RZ ;  /* 0x00010000d9d97824 */ /* 0x020fe400078e00ff */
[----:B------:R-:W-:Y:S02]  /*13bb0*/  VIADD R4, R4, UR23 ;  /* 0x0000001704047c36 */ /* 0x000fe40008000000 */
[----:B0-----:R-:W-:-:S04]  /*13bc0*/  FMUL R0, R217, UR8 ;  /* 0x00000008d9007c20 */ /* 0x001fc80008400000 */
[----:B------:R-:W-:Y:S01]  /*13bd0*/  FFMA R0, R87, UR13, R0 ;  /* 0x0000000d57007c23 */ /* 0x000fe20008000000 */
[----:B------:R-:W-:Y:S06]  /*13be0*/  @!P0 EXIT ;  /* 0x000000000000894d */ /* 0x000fec0003800000 */
[----:B------:R-:W-:Y:S01]  /*13bf0*/  F2FP.BF16.F32.PACK_AB R0, RZ, R0 ;  /* 0x00000000ff00723e */ /* 0x000fe200000010ff */
[----:B------:R-:W-:-:S05]  /*13c00*/  IMAD.MOV.U32 R5, RZ, RZ, R7 ;  /* 0x000000ffff057224 */ /* 0x000fca00078e0007 */
[----:B------:R-:W-:Y:S01]  /*13c10*/  STG.E.U16 desc[UR24][R4.64+0xf2], R0 ;  /* 0x0000f20004007986 */ /* 0x000fe2000c101518 */
[----:B------:R-:W-:Y:S05]  /*13c20*/  EXIT ;  /* 0x000000000000794d */ /* 0x000fea0003800000 */
.L_x_25:
[----:B------:R-:W2:Y:S01]  /*13c30*/  LDL.LU R8, [R1+0xc] ;  /* 0x00000c0001087983 */ /* 0x000ea20000300800 */
[----:B------:R-:W-:-:S03]  /*13c40*/  ULDC.64 UR4, c[0x0][0x5c8] ;  /* 0x0001720000047ab9 */ /* 0x000fc60000000a00 */
[----:B------:R-:W3:Y:S04]  /*13c50*/  LDL.LU R9, [R1+0x18] ;  /* 0x0000180001097983 */ /* 0x000ee80000300800 */
[----:B------:R-:W4:Y:S04]  /*13c60*/  LDL.LU R11, [R1+0x20] ;  /* 0x00002000010b7983 */ /* 0x000f280000300800 */
[----:B------:R-:W5:Y:S04]  /*13c70*/  LDL.LU R12, [R1+0x38] ;  /* 0x00003800010c7983 */ /* 0x000f680000300800 */
        /* <DEDUP_REMOVED lines=36> */
[----:B------:R-:W5:Y:S01]  /*13ec0*/  LDL.LU R216, [R1+0xdc] ;  /* 0x0000dc0001d87983 */ /* 0x000f620000300800 */
[----:B------:R-:W-:-:S03]  /*13ed0*/  LEA R4, P1, R6, UR4, 0x1 ;  /* 0x0000000406047c11 */ /* 0x000fc6000f8208ff */
[----:B------:R-:W5:Y:S04]  /*13ee0*/  LDL.LU R23, [R1+0xe0] ;  /* 0x0000e00001177983 */ /* 0x000f680000300800 */
[----:B------:R-:W5:Y:S04]  /*13ef0*/  LDL.LU R22, [R1+0xe4] ;  /* 0x0000e40001167983 */ /* 0x000f680000300800 */
[----:B------:R-:W5:Y:S04]  /*13f00*/  LDL.LU R21, [R1+0xe8] ;  /* 0x0000e80001157983 */ /* 0x000f680000300800 */
[----:B------:R-:W5:Y:S01]  /*13f10*/  LDL.LU R20, [R1+0xec] ;  /* 0x0000ec0001147983 */ /* 0x000f620000300800 */
[----:B------:R-:W-:-:S03]  /*13f20*/  LEA.HI.X R5, R6, UR5, R2, 0x1, P1 ;  /* 0x0000000506057c11 */ /* 0x000fc600088f0c02 */
[----:B------:R-:W5:Y:S04]  /*13f30*/  LDL.LU R19, [R1+0xf0] ;  /* 0x0000f00001137983 */ /* 0x000f680000300800 */
[----:B------:R-:W5:Y:S04]  /*13f40*/  LDL.LU R18, [R1+0xf4] ;  /* 0x0000f40001127983 */ /* 0x000f680000300800 */
[----:B------:R-:W5:Y:S04]  /*13f50*/  LDL.LU R17, [R1+0xf8] ;  /* 0x0000f80001117983 */ /* 0x000f680000300800 */
[----:B------:R-:W5:Y:S04]  /*13f60*/  LDL.LU R16, [R1+0xfc] ;  /* 0x0000fc0001107983 */ /* 0x000f680000300800 */
[----:B------:R-:W3:Y:S04]  /*13f70*/  LDL.LU R2, [R1+0x4] ;  /* 0x0000040001027983 */ /* 0x000ee80000300800 */
[----:B------:R-:W4:Y:S04]  /*13f80*/  LDL.LU R6, [R1] ;  /* 0x0000000001067983 */ /* 0x000f280000300800 */
[----:B------:R-:W5:Y:S01]  /*13f90*/  LDL.LU R7, [R1+0x8] ;  /* 0x0000080001077983 */ /* 0x000f620000300800 */
[----:B------:R-:W-:Y:S01]  /*13fa0*/  ISETP.GT.AND P2, PT, R3, 0x1, PT ;  /* 0x000000010300780c */ /* 0x000fe20003f44270 */
[----:B------:R-:W-:-:S02]  /*13fb0*/  USHF.L.U32 UR5, UR6, 0x1, URZ ;  /* 0x0000000106057899 */ /* 0x000fc4000800063f */
[----:B------:R-:W-:Y:S01]  /*13fc0*/  USHF.L.U64.HI UR4, UR6, 0x1, UR9 ;  /* 0x0000000106047899 */ /* 0x000fe20008010209 */
[----:B------:R-:W-:Y:S01]  /*13fd0*/  ISETP.GT.AND P1, PT, R0, RZ, P2 ;  /* 0x000000ff0000720c */ /* 0x000fe20001724270 */
[----:B--2---:R-:W-:-:S05]  /*13fe0*/  FMUL R8, R8, UR13 ;  /* 0x0000000d08087c20 */ /* 0x004fca0008400000 */
[----:B------:R-:W-:Y:S01]  /*13ff0*/  F2FP.BF16.F32.PACK_AB R8, RZ, R8 ;  /* 0x00000008ff08723e */ /* 0x000fe200000010ff */
[----:B---3--:R-:W-:Y:S01]  /*14000*/  FMUL R2, R2, UR13 ;  /* 0x0000000d02027c20 */ /* 0x008fe20008400000 */
[----:B----4-:R-:W-:-:S04]  /*14010*/  FMUL R6, R6, UR13 ;  /* 0x0000000d06067c20 */ /* 0x010fc80008400000 */
[----:B------:R-:W-:Y:S01]  /*14020*/  F2FP.BF16.F32.PACK_AB R2, RZ, R2 ;  /* 0x00000002ff02723e */ /* 0x000fe200000010ff */
[----:B-----5:R-:W-:Y:S01]  /*14030*/  FMUL R7, R7, UR13 ;  /* 0x0000000d07077c20 */ /* 0x020fe20008400000 */
[----:B------:R-:W-:-:S03]  /*14040*/  F2FP.BF16.F32.PACK_AB R6, RZ, R6 ;  /* 0x00000006ff06723e */ /* 0x000fc600000010ff */
[----:B------:R1:W-:Y:S01]  /*14050*/  @P1 STG.E.U16 desc[UR24][R4.64+0x2], R2 ;  /* 0x0000020204001986 */ /* 0x0003e2000c101518 */
[----:B------:R-:W-:Y:S02]  /*14060*/  ISETP.GT.AND P1, PT, R0, 0x8, P5 ;  /* 0x000000080000780c */ /* 0x000fe40002f24270 */
[----:B------:R-:W-:Y:S01]  /*14070*/  F2FP.BF16.F32.PACK_AB R7, RZ, R7 ;  /* 0x00000007ff07723e */ /* 0x000fe200000010ff */
[----:B------:R2:W-:Y:S03]  /*14080*/  @P0 STG.E.U16 desc[UR24][R4.64], R6 ;  /* 0x0000000604000986 */ /* 0x0005e6000c101518 */
[----:B-1----:R-:W-:Y:S02]  /*14090*/  PRMT R2, R7, 0x7610, R2 ;  /* 0x0000761007027816 */ /* 0x002fe40000000002 */
[----:B--2---:R-:W-:-:S04]  /*140a0*/  IADD3 R6, P0, R4, UR5, RZ ;  /* 0x0000000504067c10 */ /* 0x004fc8000ff1e0ff */
[----:B------:R-:W-:-:S05]  /*140b0*/  IADD3.X R7, R5, UR4, RZ, P0, !PT ;  /* 0x0000000405077c10 */ /* 0x000fca00087fe4ff */
[----:B------:R1:W-:Y:S04]  /*140c0*/  @P1 STG.E.U16 desc[UR24][R6.64], R2 ;  /* 0x0000000206001986 */ /* 0x0003e8000c101518 */
[----:B-1----:R-:W2:Y:S01]  /*140d0*/  LDL.LU R2, [R1+0x10] ;  /* 0x0000100001027983 */ /* 0x002ea20000300800 */
[----:B------:R-:W-:Y:S01]  /*140e0*/  ISETP.GT.AND P0, PT, R0, 0x8, P2 ;  /* 0x000000080000780c */ /* 0x000fe20001704270 */
[----:B------:R-:W-:-:S12]  /*140f0*/  FMUL R9, R9, UR13 ;  /* 0x0000000d09097c20 */ /* 0x000fd80008400000 */
[----:B------:R1:W-:Y:S04]  /*14100*/  @P0 STG.E.U16 desc[UR24][R6.64+0x2], R8 ;  /* 0x0000020806000986 */ /* 0x0003e8000c101518 */
[----:B-1----:R-:W3:Y:S01]  /*14110*/  LDL.LU R8, [R1+0x14] ;  /* 0x0000140001087983 */ /* 0x002ee20000300800 */
[C---:B------:R-:W-:Y:S02]  /*14120*/  ISETP.GT.AND P2, PT, R3.reuse, 0x8, PT ;  /* 0x000000080300780c */ /* 0x040fe40003f44270 */
[----:B------:R-:W-:Y:S02]  /*14130*/  ISETP.GT.AND P3, PT, R3, 0x9, PT ;  /* 0x000000090300780c */ /* 0x000fe40003f64270 */
[C---:B------:R-:W-:Y:S02]  /*14140*/  ISETP.GT.AND P0, PT, R0.reuse, RZ, P2 ;  /* 0x000000ff0000720c */ /* 0x040fe40001704270 */
[----:B------:R-:W-:-:S02]  /*14150*/  ISETP.GT.AND P1, PT, R0, RZ, P3 ;  /* 0x000000ff0000720c */ /* 0x000fc40001f24270 */
[----:B------:R-:W-:Y:S01]  /*14160*/  ISETP.GT.AND P2, PT, R0, 0x8, P2 ;  /* 0x000000080000780c */ /* 0x000fe20001744270 */
[----:B--2---:R-:W-:-:S05]  /*14170*/  FMUL R2, R2, UR13 ;  /* 0x0000000d02027c20 */ /* 0x004fca0008400000 */
[----:B------:R-:W-:-:S04]  /*14180*/  F2FP.BF16.F32.PACK_AB R2, RZ, R2 ;  /* 0x00000002ff02723e */ /* 0x000fc800000010ff */
[----:B------:R-:W-:Y:S02]  /*14190*/  PRMT R10, R2, 0x7610, R10 ;  /* 0x00007610020a7816 */ /* 0x000fe4000000000a */
[----:B------:R-:W-:Y:S02]  /*141a0*/  F2FP.BF16.F32.PACK_AB R2, RZ, R9 ;  /* 0x00000009ff02723e */ /* 0x000fe400000010ff */
[----:B------:R-:W2:Y:S04]  /*141b0*/  LDL.LU R9, [R1+0x1c] ;  /* 0x00001c0001097983 */ /* 0x000ea80000300800 */
[----:B------:R1:W-:Y:S01]  /*141c0*/  @P0 STG.E.U16 desc[UR24][R4.64+0x10], R10 ;  /* 0x0000100a04000986 */ /* 0x0003e2000c101518 */
[----:B---3--:R-:W-:Y:S01]  /*141d0*/  FMUL R8, R8, UR13 ;  /* 0x0000000d08087c20 */ /* 0x008fe20008400000 */
[----:B------:R-:W-:-:S04]  /*141e0*/  ISETP.GT.AND P0, PT, R0, 0x8, P3 ;  /* 0x000000080000780c */ /* 0x000fc80001f04270 */
[----:B------:R-:W-:-:S05]  /*141f0*/  F2FP.BF16.F32.PACK_AB R8, RZ, R8 ;  /* 0x00000008ff08723e */ /* 0x000fca00000010ff */
[----:B------:R3:W-:Y:S04]  /*14200*/  @P1 STG.E.U16 desc[UR24][R4.64+0x12], R8 ;  /* 0x0000120804001986 */ /* 0x0007e8000c101518 */
[----:B------:R2:W-:Y:S01]  /*14210*/  @P2 STG.E.U16 desc[UR24][R6.64+0x10], R2 ;  /* 0x0000100206002986 */ /* 0x0005e2000c101518 */
[----:B------:R-:W-:Y:S01]  /*14220*/  ISETP.GT.AND P3, PT, R3, 0x10, PT ;  /* 0x000000100300780c */ /* 0x000fe20003f64270 */
[----:B------:R-:W-:Y:S01]  /*14230*/  USHF.L.U32 UR11, UR14, 0x1, URZ ;  /* 0x000000010e0b7899 */ /* 0x000fe2000800063f */
[----:B-1----:R-:W-:Y:S01]  /*14240*/  IMAD.U32 R10, RZ, RZ, UR5 ;  /* 0x00000005ff0a7e24 */ /* 0x002fe2000f8e00ff */
[----:B------:R-:W-:Y:S02]  /*14250*/  USHF.L.U32 UR16, UR18, 0x8, URZ ;  /* 0x0000000812107899 */ /* 0x000fe4000800063f */
[----:B------:R-:W-:-:S02]  /*14260*/  USHF.L.U64.HI UR10, UR14, 0x1, UR21 ;  /* 0x000000010e0a7899 */ /* 0x000fc40008010215 */
[----:B------:R-:W-:Y:S02]  /*14270*/  USHF.L.U64.HI UR12, UR18, 0x8, UR19 ;  /* 0x00000008120c7899 */ /* 0x000fe40008010213 */
[----:B---3--:R-:W-:Y:S02]  /*14280*/  IMAD.U32 R8, RZ, RZ, UR16 ;  /* 0x00000010ff087e24 */ /* 0x008fe4000f8e00ff */
[----:B--2---:R-:W-:-:S05]  /*14290*/  FMUL R2, R9, UR13 ;  /* 0x0000000d09027c20 */ /* 0x004fca0008400000 */
[----:B------:R-:W-:-:S05]  /*142a0*/  F2FP.BF16.F32.PACK_AB R2, RZ, R2 ;  /* 0x00000002ff02723e */ /* 0x000fca00000010ff */
[----:B------:R1:W-:Y:S01]  /*142b0*/  @P0 STG.E.U16 desc[UR24][R6.64+0x12], R2 ;  /* 0x0000120206000986 */ /* 0x0003e2000c101518 */
[----:B------:R-:W-:Y:S01]  /*142c0*/  ISETP.GT.AND P0, PT, R0, RZ, P3 ;  /* 0x000000ff0000720c */ /* 0x000fe20001f04270 */
[----:B-1----:R-:W-:-:S05]  /*142d0*/  FMUL R2, R11, UR13 ;  /* 0x0000000d0b027c20 */ /* 0x002fca0008400000 */
[----:B------:R-:W-:-:S07]  /*142e0*/  F2FP.BF16.F32.PACK_AB R2, RZ, R2 ;  /* 0x00000002ff02723e */ /* 0x000fce00000010ff */
[----:B------:R1:W-:Y:S01]  /*142f0*/  @P0 STG.E.U16 desc[UR24][R4.64+0x20], R2 ;  /* 0x0000200204000986 */ /* 0x0003e2000c101518 */
[----:B------:R-:W-:Y:S01]  /*14300*/  IADD3 R10, P0, P1, R10, UR11, R4 ;  /* 0x0000000b0a0a7c10 */ /* 0x000fe2000f91e004 */
[----:B-1----:R-:W-:-:S05]  /*14310*/  IMAD.U32 R2, RZ, RZ, UR4 ;  /* 0x00000004ff027e24 */ /* 0x002fca000f8e00ff */
[----:B------:R-:W-:Y:S01]  /*14320*/  IADD3.X R11, R2, UR10, R5, P0, P1 ;  /* 0x0000000a020b7c10 */ /* 0x000fe200087e2405 */
[----:B------:R-:W-:Y:S01]  /*14330*/  IMAD.U32 R2, RZ, RZ, UR12 ;  /* 0x0000000cff027e24 */ /* 0x000fe2000f8e00ff */
[----:B------:R-:W-:-:S04]  /*14340*/  IADD3 R8, P0, P1, R4, UR5, R8 ;  /* 0x0000000504087c10 */ /* 0x000fc8000f91e008 */
[----:B------:R-:W-:Y:S02]  /*14350*/  IADD3.X R9, R5, UR4, R2, P0, P1 ;  /* 0x0000000405097c10 */ /* 0x000fe400087e2402 */
[----:B------:R-:W2:Y:S01]  /*14360*/  LDL.LU R2, [R1+0x24] ;  /* 0x0000240001027983 */ /* 0x000ea20000300800 */
[----:B------:R-:W-:-:S04]  /*14370*/  ISETP.GT.AND P2, PT, R3, 0x11, PT ;  /* 0x000000110300780c */ /* 0x000fc80003f44270 */
[----:B------:R-:W-:Y:S01]  /*14380*/  ISETP.GT.AND P0, PT, R0, RZ, P2 ;  /* 0x000000ff0000720c */ /* 0x000fe20001704270 */
[----:B--2---:R-:W-:-:S05]  /*14390*/  FMUL R2, R2, UR13 ;  /* 0x0000000d02027c20 */ /* 0x004fca0008400000 */
[----:B------:R-:W-:-:S07]  /*143a0*/  F2FP.BF16.F32.PACK_AB R2, RZ, R2 ;  /* 0x00000002ff02723e */ /* 0x000fce00000010ff */
[----:B------:R1:W-:Y:S04]  /*143b0*/  @P0 STG.E.U16 desc[UR24][R4.64+0x22], R2 ;  /* 0x0000220204000986 */ /* 0x0003e8000c101518 */
[----:B-1----:R-:W2:Y:S01]  /*143c0*/  LDL.LU R2, [R1+0x28] ;  /* 0x0000280001027983 */ /* 0x002ea20000300800 */
[----:B------:R-:W-:Y:S01]  /*143d0*/  ISETP.GT.AND P0, PT, R0, 0x8, P3 ;  /* 0x000000080000780c */ /* 0x000fe20001f04270 */
        /* <DEDUP_REMOVED lines=9> */
[----:B------:R-:W-:-:S04]  /*14470*/  ISETP.GT.AND P2, PT, R3, 0x18, PT ;  /* 0x000000180300780c */ /* 0x000fc80003f44270 */
[----:B------:R-:W-:Y:S01]  /*14480*/  ISETP.GT.AND P0, PT, R0, RZ, P2 ;  /* 0x000000ff0000720c */ /* 0x000fe20001704270 */
[----:B--2---:R-:W-:-:S05]  /*14490*/  FMUL R2, R2, UR13 ;  /* 0x0000000d02027c20 */ /* 0x004fca0008400000 */
[----:B------:R-:W-:-:S07]  /*144a0*/  F2FP.BF16.F32.PACK_AB R2, RZ, R2 ;  /* 0x00000002ff02723e */ /* 0x000fce00000010ff */
[----:B------:R1:W-:Y:S04]  /*144b0*/  @P0 STG.E.U16 desc[UR24][R4.64+0x30], R2 ;  /* 0x0000300204000986 */ /* 0x0003e8000c101518 */
[----:B-1----:R-:W2:Y:S01]  /*144c0*/  LDL.LU R2, [R1+0x34] ;  /* 0x0000340001027983 */ /* 0x002ea20000300800 */
[----:B------:R-:W-:-:S04]  /*144d0*/  ISETP.GT.AND P1, PT, R3, 0x19, PT ;  /* 0x000000190300780c */ /* 0x000fc80003f24270 */
[----:B------:R-:W-:Y:S01]  /*144e0*/  ISETP.GT.AND P0, PT, R0, RZ, P1 ;  /* 0x000000ff0000720c */ /* 0x000fe20000f04270 */
[----:B------:R-:W-:Y:S01]  /*144f0*/  FMUL R12, R12, UR13 ;  /* 0x0000000d0c0c7c20 */ /* 0x000fe20008400000 */
[----:B--2---:R-:W-:-:S05]  /*14500*/  FMUL R2, R2, UR13 ;  /* 0x0000000d02027c20 */ /* 0x004fca0008400000 */
[----:B------:R-:W-:-:S06]  /*14510*/  F2FP.BF16.F32.PACK_AB R2, RZ, R2 ;  /* 0x00000002ff02723e */ /* 0x000fcc00000010ff */
[----:B------:R1:W-:Y:S02]  /*14520*/  @P0 STG.E.U16 desc[UR24][R4.64+0x32], R2 ;  /* 0x0000320204000986 */ /* 0x0003e4000c101518 */
[----:B-1----:R-:W-:Y:S02]  /*14530*/  F2FP.BF16.F32.PACK_AB R2, RZ, R12 ;  /* 0x0000000cff02723e */ /* 0x002fe400000010ff */
[----:B------:R-:W2:Y:S01]  /*14540*/  LDL.LU R12, [R1+0x3c] ;  /* 0x00003c00010c7983 */ /* 0x000ea20000300800 */
[----:B------:R-:W-:-:S13]  /*14550*/  ISETP.GT.AND P0, PT, R0, 0x8, P2 ;  /* 0x000000080000780c */ /* 0x000fda0001704270 */
[----:B------:R1:W-:Y:S01]  /*14560*/  @P0 STG.E.U16 desc[UR24][R6.64+0x30], R2 ;  /* 0x0000300206000986 */ /* 0x0003e2000c101518 */
[----:B--2---:R-:W-:-:S05]  /*14570*/  FMUL R12, R12, UR13 ;  /* 0x0000000d0c0c7c20 */ /* 0x004fca0008400000 */
[----:B------:R-:W-:-:S04]  /*14580*/  F2FP.BF16.F32.PACK_AB R12, RZ, R12 ;  /* 0x0000000cff0c723e */ /* 0x000fc800000010ff */
[----:B-1----:R-:W-:Y:S02]  /*14590*/  PRMT R2, R12, 0x7610, R2 ;  /* 0x000076100c027816 */ /* 0x002fe40000000002 */
[----:B------:R-:W2:Y:S01]  /*145a0*/  LDL.LU R12, [R1+0x40] ;  /* 0x00004000010c7983 */ /* 0x000ea20000300800 */
[----:B------:R-:W-:-:S13]  /*145b0*/  ISETP.GT.AND P0, PT, R0, 0x8, P1 ;  /* 0x000000080000780c */ /* 0x000fda0000f04270 */
[----:B------:R1:W-:Y:S04]  /*145c0*/  @P0 STG.E.U16 desc[UR24][R6.64+0x32], R2 ;  /* 0x0000320206000986 */ /* 0x0003e8000c101518 */
[----:B-1----:R-:W3:Y:S01]  /*145d0*/  LDL.LU R2, [R1+0x48] ;  /* 0x0000480001027983 */ /* 0x002ee20000300800 */
[----:B--2---:R-:W-:-:S05]  /*145e0*/  FMUL R12, R12, UR13 ;  /* 0x0000000d0c0c7c20 */ /* 0x004fca0008400000 */
[----:B------:R-:W-:-:S04]  /*145f0*/  F2FP.BF16.F32.PACK_AB R12, RZ, R12 ;  /* 0x0000000cff0c723e */ /* 0x000fc800000010ff */
[----:B------:R-:W-:Y:S02]  /*14600*/  PRMT R13, R12, 0x7610, R13 ;  /* 0x000076100c0d7816 */ /* 0x000fe4000000000d */
[----:B------:R-:W2:Y:S01]  /*14610*/  LDL.LU R12, [R1+0x44] ;  /* 0x00004400010c7983 */ /* 0x000ea20000300800 */
[----:B------:R-:W-:-:S04]  /*14620*/  ISETP.GT.AND P2, PT, R3, 0x20, PT ;  /* 0x000000200300780c */ /* 0x000fc80003f44270 */
[----:B------:R-:W-:Y:S02]  /*14630*/  ISETP.GT.AND P0, PT, R0, RZ, P2 ;  /* 0x000000ff0000720c */ /* 0x000fe40001704270 */
[----:B------:R-:W-:-:S11]  /*14640*/  ISETP.GT.AND P1, PT, R3, 0x21, PT ;  /* 0x000000210300780c */ /* 0x000fd60003f24270 */
[----:B------:R1:W-:Y:S01]  /*14650*/  @P0 STG.E.U16 desc[UR24][R4.64+0x40], R13 ;  /* 0x0000400d04000986 */ /* 0x0003e2000c101518 */
[----:B------:R-:W-:Y:S01]  /*14660*/  ISETP.GT.AND P0, PT, R0, RZ, P1 ;  /* 0x000000ff0000720c */ /* 0x000fe20000f04270 */
[----:B---3--:R-:W-:-:S05]  /*14670*/  FMUL R2, R2, UR13 ;  /* 0x0000000d02027c20 */ /* 0x008fca0008400000 */
[----:B------:R-:W-:-:S04]  /*14680*/  F2FP.BF16.F32.PACK_AB R2, RZ, R2 ;  /* 0x00000002ff02723e */ /* 0x000fc800000010ff */
[----:B------:R-:W-:Y:S01]  /*14690*/  PRMT R14, R2, 0x7610, R14 ;  /* 0x00007610020e7816 */ /* 0x000fe2000000000e */
[----:B------:R-:W-:-:S05]  /*146a0*/  FMUL R2, R252, UR13 ;  /* 0x0000000dfc027c20 */ /* 0x000fca0008400000 */
[----:B------:R-:W-:-:S04]  /*146b0*/  F2FP.BF16.F32.PACK_AB R2, RZ, R2 ;  /* 0x00000002ff02723e */ /* 0x000fc800000010ff */
[----:B-1----:R-:W-:Y:S01]  /*146c0*/  PRMT R13, R2, 0x7610, R13 ;  /* 0x00007610020d7816 */ /* 0x002fe2000000000d */
[----:B------:R-:W-:-:S05]  /*146d0*/  FMUL R2, R251, UR13 ;  /* 0x0000000dfb027c20 */ /* 0x000fca0008400000 */
[----:B------:R-:W-:Y:S01]  /*146e0*/  F2FP.BF16.F32.PACK_AB R2, RZ, R2 ;  /* 0x00000002ff02723e */ /* 0x000fe200000010ff */
[----:B--2---:R-:W-:-:S05]  /*146f0*/  FMUL R12, R12, UR13 ;  /* 0x0000000d0c0c7c20 */ /* 0x004fca0008400000 */
[----:B------:R-:W-:-:S05]  /*14700*/  F2FP.BF16.F32.PACK_AB R12, RZ, R12 ;  /* 0x0000000cff0c723e */ /* 0x000fca00000010ff */
[----:B------:R1:W-:Y:S01]  /*14710*/  @P0 STG.E.U16 desc[UR24][R4.64+0x42], R12 ;  /* 0x0000420c04000986 */ /* 0x0003e2000c101518 */
[----:B------:R-:W-:Y:S02]  /*14720*/  ISETP.GT.AND P0, PT, R0, 0x8, P2 ;  /* 0x000000080000780c */ /* 0x000fe40001704270 */
[----:B------:R-:W-:-:S11]  /*14730*/  ISETP.GT.AND P2, PT, R3, 0x28, PT ;  /* 0x000000280300780c */ /* 0x000fd60003f44270 */
[----:B------:R2:W-:Y:S01]  /*14740*/  @P0 STG.E.U16 desc[UR24][R6.64+0x40], R14 ;  /* 0x0000400e06000986 */ /* 0x0005e2000c101518 */
[----:B------:R-:W-:Y:S02]  /*14750*/  ISETP.GT.AND P0, PT, R0, 0x8, P1 ;  /* 0x000000080000780c */ /* 0x000fe40000f04270 */
[----:B-1----:R-:W-:-:S11]  /*14760*/  PRMT R12, R2, 0x7610, R12 ;  /* 0x00007610020c7816 */ /* 0x002fd6000000000c */
[----:B------:R1:W-:Y:S01]  /*14770*/  @P0 STG.E.U16 desc[UR24][R6.64+0x42], R13 ;  /* 0x0000420d06000986 */ /* 0x0003e2000c101518 */
[----:B------:R-:W-:Y:S02]  /*14780*/  ISETP.GT.AND P0, PT, R0, RZ, P2 ;  /* 0x000000ff0000720c */ /* 0x000fe40001704270 */
[----:B------:R-:W-:Y:S01]  /*14790*/  ISETP.GT.AND P1, PT, R3, 0x29, PT ;  /* 0x000000290300780c */ /* 0x000fe20003f24270 */
[----:B------:R-:W-:-:S05]  /*147a0*/  FMUL R2, R250, UR13 ;  /* 0x0000000dfa027c20 */ /* 0x000fca0008400000 */
[----:B------:R-:W-:-:S05]  /*147b0*/  F2FP.BF16.F32.PACK_AB R2, RZ, R2 ;  /* 0x00000002ff02723e */ /* 0x000fca00000010ff */
[----:B------:R3:W-:Y:S01]  /*147c0*/  @P0 STG.E.U16 desc[UR24][R4.64+0x50], R12 ;  /* 0x0000500c04000986 */ /* 0x0007e2000c101518 */
[----:B------:R-:W-:Y:S02]  /*147d0*/  ISETP.GT.AND P0, PT, R0, RZ, P1 ;  /* 0x000000ff0000720c */ /* 0x000fe40000f04270 */
[----:B--2---:R-:W-:Y:S01]  /*147e0*/  PRMT R14, R2, 0x7610, R14 ;  /* 0x00007610020e7816 */ /* 0x004fe2000000000e */
[----:B------:R-:W-:-:S05]  /*147f0*/  FMUL R2, R249, UR13 ;  /* 0x0000000df9027c20 */ /* 0x000fca0008400000 */
[----:B------:R-:W-:-:S05]  /*14800*/  F2FP.BF16.F32.PACK_AB R2, RZ, R2 ;  /* 0x00000002ff02723e */ /* 0x000fca00000010ff */
[----:B------:R2:W-:Y:S01]  /*14810*/  @P0 STG.E.U16 desc[UR24][R4.64+0x52], R14 ;  /* 0x0000520e04000986 */ /* 0x0005e2000c101518 */
[----:B------:R-:W-:Y:S02]  /*14820*/  ISETP.GT.AND P0, PT, R0, 0x8, P2 ;  /* 0x000000080000780c */ /* 0x000fe40001704270 */
[----:B-1----:R-:W-:Y:S01]  /*14830*/  PRMT R13, R2, 0x7610, R13 ;  /* 0x00007610020d7816 */ /* 0x002fe2000000000d */
[----:B------:R-:W-:-:S05]  /*14840*/  FMUL R2, R248, UR13 ;  /* 0x0000000df8027c20 */ /* 0x000fca0008400000 */
[----:B------:R-:W-:-:S05]  /*14850*/  F2FP.BF16.F32.PACK_AB R2, RZ, R2 ;  /* 0x00000002ff02723e */ /* 0x000fca00000010ff */
[----:B------:R1:W-:Y:S01]  /*14860*/  @P0 STG.E.U16 desc[UR24][R6.64+0x50], R13 ;  /* 0x0000500d06000986 */ /* 0x0003e2000c101518 */
[----:B------:R-:W-:Y:S02]  /*14870*/  ISETP.GT.AND P0, PT, R0, 0x8, P1 ;  /* 0x000000080000780c */ /* 0x000fe40000f04270 */
[----:B---3--:R-:W-:Y:S02]  /*14880*/  PRMT R12, R2, 0x7610, R12 ;  /* 0x00007610020c7816 */ /* 0x008fe4000000000c */
[----:B------:R-:W-:Y:S01]  /*14890*/  ISETP.GT.AND P2, PT, R3, 0x30, PT ;  /* 0x000000300300780c */ /* 0x000fe20003f44270 */
[----:B------:R-:W-:-:S08]  /*148a0*/  FMUL R2, R247, UR13 ;  /* 0x0000000df7027c20 */ /* 0x000fd00008400000 */
[----:B------:R3:W-:Y:S01]  /*148b0*/  @P0 STG.E.U16 desc[UR24][R6.64+0x52], R12 ;  /* 0x0000520c06000986 */ /* 0x0007e2000c101518 */
[----:B------:R-:W-:Y:S02]  /*148c0*/  ISETP.GT.AND P0, PT, R0, RZ, P2 ;  /* 0x000000ff0000720c */ /* 0x000fe40001704270 */
[----:B------:R-:W-:Y:S02]  /*148d0*/  F2FP.BF16.F32.PACK_AB R2, RZ, R2 ;  /* 0x00000002ff02723e */ /* 0x000fe400000010ff */
[----:B------:R-:W-:Y:S02]  /*148e0*/  ISETP.GT.AND P1, PT, R3, 0x31, PT ;  /* 0x000000310300780c */ /* 0x000fe40003f24270 */
[----:B--2---:R-:W-:Y:S01]  /*148f0*/  PRMT R14, R2, 0x7610, R14 ;  /* 0x00007610020e7816 */ /* 0x004fe2000000000e */
[----:B------:R-:W-:-:S06]  /*14900*/  FMUL R2, R246, UR13 ;  /* 0x0000000df6027c20 */ /* 0x000fcc0008400000 */
[----:B------:R2:W-:Y:S01]  /*14910*/  @P0 STG.E.U16 desc[UR24][R4.64+0x60], R14 ;  /* 0x0000600e04000986 */ /* 0x0005e2000c101518 */
[----:B------:R-:W-:Y:S02]  /*14920*/  ISETP.GT.AND P0, PT, R0, RZ, P1 ;  /* 0x000000ff0000720c */ /* 0x000fe40000f04270 */
[----:B------:R-:W-:-:S04]  /*14930*/  F2FP.BF16.F32.PACK_AB R2, RZ, R2 ;  /* 0x00000002ff02723e */ /* 0x000fc800000010ff */
[----:B-1----:R-:W-:Y:S01]  /*14940*/  PRMT R13, R2, 0x7610, R13 ;  /* 0x00007610020d7816 */ /* 0x002fe2000000000d */
[----:B------:R-:W-:-:S06]  /*14950*/  FMUL R2, R245, UR13 ;  /* 0x0000000df5027c20 */ /* 0x000fcc0008400000 */
[----:B------:R1:W-:Y:S01]  /*14960*/  @P0 STG.E.U16 desc[UR24][R4.64+0x62], R13 ;  /* 0x0000620d04000986 */ /* 0x0003e2000c101518 */
[----:B------:R-:W-:Y:S02]  /*14970*/  ISETP.GT.AND P0, PT, R0, 0x8, P2 ;  /* 0x000000080000780c */ /* 0x000fe40001704270 */
[----:B------:R-:W-:-:S04]  /*14980*/  F2FP.BF16.F32.PACK_AB R2, RZ, R2 ;  /* 0x00000002ff02723e */ /* 0x000fc800000010ff */
[----:B---3--:R-:W-:Y:S01]  /*14990*/  PRMT R12, R2, 0x7610, R12 ;  /* 0x00007610020c7816 */ /* 0x008fe2000000000c */
[----:B------:R-:W-:-:S06]  /*149a0*/  FMUL R2, R244, UR13 ;  /* 0x0000000df4027c20 */ /* 0x000fcc0008400000 */
[----:B------:R3:W-:Y:S01]  /*149b0*/  @P0 STG.E.U16 desc[UR24][R6.64+0x60], R12 ;  /* 0x0000600c06000986 */ /* 0x0007e2000c101518 */
[----:B------:R-:W-:Y:S02]  /*149c0*/  ISETP.GT.AND P0, PT, R0, 0x8, P1 ;  /* 0x000000080000780c */ /* 0x000fe40000f04270 */
[----:B------:R-:W-:Y:S02]  /*149d0*/  F2FP.BF16.F32.PACK_AB R2, RZ, R2 ;  /* 0x00000002ff02723e */ /* 0x000fe400000010ff */
[----:B------:R-:W-:Y:S02]  /*149e0*/  ISETP.GT.AND P2, PT, R3, 0x38, PT ;  /* 0x000000380300780c */ /* 0x000fe40003f44270 */
[----:B--2---:R-:W-:Y:S01]  /*149f0*/  PRMT R14, R2, 0x7610, R14 ;  /* 0x00007610020e7816 */ /* 0x004fe2000000000e */
[----:B------:R-:W-:-:S06]  /*14a00*/  FMUL R2, R243, UR13 ;  /* 0x0000000df3027c20 */ /* 0x000fcc0008400000 */
[----:B------:R2:W-:Y:S01]  /*14a10*/  @P0 STG.E.U16 desc[UR24][R6.64+0x62], R14 ;  /* 0x0000620e06000986 */ /* 0x0005e2000c101518 */
[----:B------:R-:W-:Y:S02]  /*14a20*/  ISETP.GT.AND P0, PT, R0, RZ, P2 ;  /* 0x000000ff0000720c */ /* 0x000fe40001704270 */
[----:B------:R-:W-:Y:S02]  /*14a30*/  F2FP.BF16.F32.PACK_AB R2, RZ, R2 ;  /* 0x00000002ff02723e */ /* 0x000fe400000010ff */
[----:B------:R-:W-:Y:S02]  /*14a40*/  ISETP.GT.AND P1, PT, R3, 0x39, PT ;  /* 0x000000390300780c */ /* 0x000fe40003f24270 */
[----:B-1----:R-:W-:Y:S01]  /*14a50*/  PRMT R13, R2, 0x7610, R13 ;  /* 0x00007610020d7816 */ /* 0x002fe2000000000d */
[----:B------:R-:W-:-:S06]  /*14a60*/  FMUL R2, R242, UR13 ;  /* 0x0000000df2027c20 */ /* 0x000fcc0008400000 */
[----:B------:R1:W-:Y:S01]  /*14a70*/  @P0 STG.E.U16 desc[UR24][R4.64+0x70], R13 ;  /* 0x0000700d04000986 */ /* 0x0003e2000c101518 */
[----:B------:R-:W-:Y:S02]  /*14a80*/  ISETP.GT.AND P0, PT, R0, RZ, P1 ;  /* 0x000000ff0000720c */ /* 0x000fe40000f04270 */
[----:B------:R-:W-:-:S04]  /*14a90*/  F2FP.BF16.F32.PACK_AB R2, RZ, R2 ;  /* 0x00000002ff02723e */ /* 0x000fc800000010ff */
[----:B---3--:R-:W-:Y:S01]  /*14aa0*/  PRMT R12, R2, 0x7610, R12 ;  /* 0x00007610020c7816 */ /* 0x008fe2000000000c */
[----:B------:R-:W-:-:S06]  /*14ab0*/  FMUL R2, R241, UR13 ;  /* 0x0000000df1027c20 */ /* 0x000fcc0008400000 */
[----:B------:R3:W-:Y:S01]  /*14ac0*/  @P0 STG.E.U16 desc[UR24][R4.64+0x72], R12 ;  /* 0x0000720c04000986 */ /* 0x0007e2000c101518 */
[----:B------:R-:W-:Y:S02]  /*14ad0*/  ISETP.GT.AND P0, PT, R0, 0x8, P2 ;  /* 0x000000080000780c */ /* 0x000fe40001704270 */
[----:B------:R-:W-:-:S04]  /*14ae0*/  F2FP.BF16.F32.PACK_AB R2, RZ, R2 ;  /* 0x00000002ff02723e */ /* 0x000fc800000010ff */
[----:B--2---:R-:W-:Y:S01]  /*14af0*/  PRMT R14, R2, 0x7610, R14 ;  /* 0x00007610020e7816 */ /* 0x004fe2000000000e */
[----:B------:R-:W-:-:S06]  /*14b00*/  FMUL R2, R240, UR13 ;  /* 0x0000000df0027c20 */ /* 0x000fcc0008400000 */
[----:B------:R2:W-:Y:S01]  /*14b10*/  @P0 STG.E.U16 desc[UR24][R6.64+0x70], R14 ;  /* 0x0000700e06000986 */ /* 0x0005e2000c101518 */
[----:B------:R-:W-:Y:S02]  /*14b20*/  ISETP.GT.AND P0, PT, R0, 0x8, P1 ;  /* 0x000000080000780c */ /* 0x000fe40000f04270 */
[----:B------:R-:W-:Y:S02]  /*14b30*/  F2FP.BF16.F32.PACK_AB R2, RZ, R2 ;  /* 0x00000002ff02723e */ /* 0x000fe400000010ff */
[----:B------:R-:W-:Y:S02]  /*14b40*/  ISETP.GT.AND P2, PT, R3, 0x40, PT ;  /* 0x000000400300780c */ /* 0x000fe40003f44270 */
[----:B-1----:R-:W-:Y:S01]  /*14b50*/  PRMT R13, R2, 0x7610, R13 ;  /* 0x00007610020d7816 */ /* 0x002fe2000000000d */
[----:B------:R-:W-:-:S06]  /*14b60*/  FMUL R2, R239, UR13 ;  /* 0x0000000def027c20 */ /* 0x000fcc0008400000 */
[----:B------:R1:W-:Y:S01]  /*14b70*/  @P0 STG.E.U16 desc[UR24][R6.64+0x72], R13 ;  /* 0x0000720d06000986 */ /* 0x0003e2000c101518 */
[----:B------:R-:W-:Y:S02]  /*14b80*/  ISETP.GT.AND P0, PT, R0, RZ, P2 ;  /* 0x000000ff0000720c */ /* 0x000fe40001704270 */
[----:B------:R-:W-:Y:S02]  /*14b90*/  F2FP.BF16.F32.PACK_AB R2, RZ, R2 ;  /* 0x00000002ff02723e */ /* 0x000fe400000010ff */
[----:B------:R-:W-:Y:S02]  /*14ba0*/  ISETP.GT.AND P1, PT, R3, 0x41, PT ;  /* 0x000000410300780c */ /* 0x000fe40003f24270 */
[----:B---3--:R-:W-:Y:S01]  /*14bb0*/  PRMT R12, R2, 0x7610, R12 ;  /* 0x00007610020c7816 */ /* 0x008fe2000000000c */
[----:B------:R-:W-:-:S06]  /*14bc0*/  FMUL R2, R238, UR13 ;  /* 0x0000000dee027c20 */ /* 0x000fcc0008400000 */
[----:B------:R3:W-:Y:S01]  /*14bd0*/  @P0 STG.E.U16 desc[UR24][R4.64+0x80], R12 ;  /* 0x0000800c04000986 */ /* 0x0007e2000c101518 */
[----:B------:R-:W-:Y:S02]  /*14be0*/  ISETP.GT.AND P0, PT, R0, RZ, P1 ;  /* 0x000000ff0000720c */ /* 0x000fe40000f04270 */
[----:B------:R-:W-:-:S04]  /*14bf0*/  F2FP.BF16.F32.PACK_AB R2, RZ, R2 ;  /* 0x00000002ff02723e */ /* 0x000fc800000010ff */
[----:B--2---:R-:W-:Y:S01]  /*14c00*/  PRMT R14, R2, 0x7610, R14 ;  /* 0x00007610020e7816 */ /* 0x004fe2000000000e */
[----:B------:R-:W-:-:S06]  /*14c10*/  FMUL R2, R237, UR13 ;  /* 0x0000000ded027c20 */ /* 0x000fcc0008400000 */
[----:B------:R2:W-:Y:S01]  /*14c20*/  @P0 STG.E.U16 desc[UR24][R4.64+0x82], R14 ;  /* 0x0000820e04000986 */ /* 0x0005e2000c101518 */
[----:B------:R-:W-:Y:S02]  /*14c30*/  ISETP.GT.AND P0, PT, R0, 0x8, P2 ;  /* 0x000000080000780c */ /* 0x000fe40001704270 */
[----:B------:R-:W-:-:S04]  /*14c40*/  F2FP.BF16.F32.PACK_AB R2, RZ, R2 ;  /* 0x00000002ff02723e */ /* 0x000fc800000010ff */
[----:B-1----:R-:W-:Y:S01]  /*14c50*/  PRMT R13, R2, 0x7610, R13 ;  /* 0x00007610020d7816 */ /* 0x002fe2000000000d */
[----:B------:R-:W-:-:S06]  /*14c60*/  FMUL R2, R236, UR13 ;  /* 0x0000000dec027c20 */ /* 0x000fcc0008400000 */
[----:B------:R1:W-:Y:S01]  /*14c70*/  @P0 STG.E.U16 desc[UR24][R6.64+0x80], R13 ;  /* 0x0000800d06000986 */ /* 0x0003e2000c101518 */
[----:B------:R-:W-:Y:S02]  /*14c80*/  ISETP.GT.AND P0, PT, R0, 0x8, P1 ;  /* 0x000000080000780c */ /* 0x000fe40000f04270 */
[----:B------:R-:W-:Y:S02]  /*14c90*/  F2FP.BF16.F32.PACK_AB R2, RZ, R2 ;  /* 0x00000002ff02723e */ /* 0x000fe400000010ff */
[----:B------:R-:W-:Y:S02]  /*14ca0*/  ISETP.GT.AND P2, PT, R3, 0x48, PT ;  /* 0x000000480300780c */ /* 0x000fe40003f44270 */
[----:B---3--:R-:W-:Y:S01]  /*14cb0*/  PRMT R12, R2, 0x7610, R12 ;  /* 0x00007610020c7816 */ /* 0x008fe2000000000c */
[----:B------:R-:W-:-:S06]  /*14cc0*/  FMUL R2, R235, UR13 ;  /* 0x0000000deb027c20 */ /* 0x000fcc0008400000 */
        /* <DEDUP_REMOVED lines=132> */
[----:B------:R-:W-:-:S04]  /*15510*/  ISETP.GT.AND P0, PT, R3, 0x78, PT ;  /* 0x000000780300780c */ /* 0x000fc80003f04270 */
[----:B------:R-:W-:Y:S02]  /*15520*/  ISETP.GT.AND P1, PT, R0, RZ, P0 ;  /* 0x000000ff0000720c */ /* 0x000fe40000724270 */
[----:B------:R-:W-:-:S04]  /*15530*/  F2FP.BF16.F32.PACK_AB R2, RZ, R2 ;  /* 0x00000002ff02723e */ /* 0x000fc800000010ff */
[----:B--2---:R-:W-:Y:S01]  /*15540*/  PRMT R14, R2, 0x7610, R14 ;  /* 0x00007610020e7816 */ /* 0x004fe2000000000e */
[----:B------:R-:W-:-:S06]  /*15550*/  FMUL R2, R18, UR13 ;  /* 0x0000000d12027c20 */ /* 0x000fcc0008400000 */
[----:B------:R-:W-:Y:S01]  /*15560*/  @P1 STG.E.U16 desc[UR24][R4.64+0xf0], R14 ;  /* 0x0000f00e04001986 */ /* 0x000fe2000c101518 */
[----:B------:R-:W-:-:S04]  /*15570*/  ISETP.GT.AND P1, PT, R3, 0x79, PT ;  /* 0x000000790300780c */ /* 0x000fc80003f24270 */
[----:B------:R-:W-:Y:S02]  /*15580*/  ISETP.GT.AND P6, PT, R0, RZ, P1 ;  /* 0x000000ff0000720c */ /* 0x000fe40000fc4270 */
[----:B------:R-:W-:-:S04]  /*15590*/  F2FP.BF16.F32.PACK_AB R2, RZ, R2 ;  /* 0x00000002ff02723e */ /* 0x000fc800000010ff */
[----:B-1----:R-:W-:Y:S01]  /*155a0*/  PRMT R13, R2, 0x7610, R13 ;  /* 0x00007610020d7816 */ /* 0x002fe2000000000d */
[----:B------:R-:W-:-:S06]  /*155b0*/  FMUL R2, R17, UR13 ;  /* 0x0000000d11027c20 */ /* 0x000fcc0008400000 */
[----:B------:R1:W-:Y:S01]  /*155c0*/  @P6 STG.E.U16 desc[UR24][R4.64+0xf2], R13 ;  /* 0x0000f20d04006986 */ /* 0x0003e2000c101518 */
[----:B------:R-:W-:Y:S02]  /*155d0*/  ISETP.GT.AND P6, PT, R0, 0x8, P0 ;  /* 0x000000080000780c */ /* 0x000fe400007c4270 */
[----:B------:R-:W-:-:S04]  /*155e0*/  F2FP.BF16.F32.PACK_AB R2, RZ, R2 ;  /* 0x00000002ff02723e */ /* 0x000fc800000010ff */
[----:B------:R-:W-:-:S07]  /*155f0*/  PRMT R15, R2, 0x7610, R15 ;  /* 0x00007610020f7816 */ /* 0x000fce000000000f */
[----:B---3--:R-:W-:Y:S01]  /*15600*/  @P6 MOV R12, R6 ;  /* 0x00000006000c6202 */ /* 0x008fe20000000f00 */
[----:B-1----:R-:W-:-:S05]  /*15610*/  @P6 IMAD.MOV.U32 R13, RZ, RZ, R7 ;  /* 0x000000ffff0d6224 */ /* 0x002fca00078e0007 */
[----:B------:R1:W-:Y:S01]  /*15620*/  @P6 STG.E.U16 desc[UR24][R12.64+0xf0], R15 ;  /* 0x0000f00f0c006986 */ /* 0x0003e2000c101518 */
[----:B------:R-:W-:Y:S01]  /*15630*/  ISETP.GT.AND P6, PT, R0, 0x8, P1 ;  /* 0x000000080000780c */ /* 0x000fe20000fc4270 */
[----:B------:R-:W-:-:S05]  /*15640*/  FMUL R2, R16, UR13 ;  /* 0x0000000d10027c20 */ /* 0x000fca0008400000 */
[----:B------:R-:W-:-:S07]  /*15650*/  F2FP.BF16.F32.PACK_AB R2, RZ, R2 ;  /* 0x00000002ff02723e */ /* 0x000fce00000010ff */
[----:B-1----:R-:W-:Y:S02]  /*15660*/  @P6 IMAD.MOV.U32 R12, RZ, RZ, R6 ;  /* 0x000000ffff0c6224 */ /* 0x002fe400078e0006 */
[----:B------:R-:W-:-:S05]  /*15670*/  @P6 IMAD.MOV.U32 R13, RZ, RZ, R7 ;  /* 0x000000ffff0d6224 */ /* 0x000fca00078e0007 */
[----:B------:R1:W-:Y:S01]  /*15680*/  @P6 STG.E.U16 desc[UR24][R12.64+0xf2], R2 ;  /* 0x0000f2020c006986 */ /* 0x0003e2000c101518 */
[----:B------:R-:W-:-:S04]  /*15690*/  IADD3 R6, P6, R4, UR11, RZ ;  /* 0x0000000b04067c10 */ /* 0x000fc8000ffde0ff */
[----:B------:R-:W-:Y:S02]  /*156a0*/  IADD3.X R7, R5, UR10, RZ, P6, !PT ;  /* 0x0000000a05077c10 */ /* 0x000fe4000b7fe4ff */
[----:B------:R-:W-:Y:S01]  /*156b0*/  ISETP.GT.AND P6, PT, R0, 0x40, P5 ;  /* 0x000000400000780c */ /* 0x000fe20002fc4270 */
[----:B------:R-:W-:-:S05]  /*156c0*/  FMUL R152, R152, UR13 ;  /* 0x0000000d98987c20 */ /* 0x000fca0008400000 */
[----:B------:R-:W-:-:S07]  /*156d0*/  F2FP.BF16.F32.PACK_AB R152, RZ, R152 ;  /* 0x00000098ff98723e */ /* 0x000fce00000010ff */
[----:B------:R-:W-:Y:S01]  /*156e0*/  @P6 STG.E.U16 desc[UR24][R6.64], R152 ;  /* 0x0000009806006986 */ /* 0x000fe2000c101518 */
[----:B------:R-:W-:Y:S01]  /*156f0*/  ISETP.GT.AND P6, PT, R3, 0x1, PT ;  /* 0x000000010300780c */ /* 0x000fe20003fc4270 */
[----:B------:R-:W-:-:S03]  /*15700*/  FMUL R153, R153, UR13 ;  /* 0x0000000d99997c20 */ /* 0x000fc60008400000 */
[----:B------:R-:W-:Y:S02]  /*15710*/  ISETP.GT.AND P6, PT, R0, 0x40, P6 ;  /* 0x000000400000780c */ /* 0x000fe400037c4270 */
[----:B------:R-:W-:Y:S01]  /*15720*/  F2FP.BF16.F32.PACK_AB R153, RZ, R153 ;  /* 0x00000099ff99723e */ /* 0x000fe200000010ff */
[----:B------:R-:W-:-:S10]  /*15730*/  FMUL R154, R154, UR13 ;  /* 0x0000000d9a9a7c20 */ /* 0x000fd40008400000 */
[----:B------:R-:W-:Y:S01]  /*15740*/  @P6 STG.E.U16 desc[UR24][R6.64+0x2], R153 ;  /* 0x0000029906006986 */ /* 0x000fe2000c101518 */
[----:B-1----:R-:W-:-:S04]  /*15750*/  IADD3 R12, P6, R6, UR5, RZ ;  /* 0x00000005060c7c10 */ /* 0x002fc8000ffde0ff */
[----:B------:R-:W-:Y:S02]  /*15760*/  IADD3.X R13, R7, UR4, RZ, P6, !PT ;  /* 0x00000004070d7c10 */ /* 0x000fe4000b7fe4ff */
[----:B------:R-:W-:Y:S02]  /*15770*/  ISETP.GT.AND P6, PT, R0, 0x48, P5 ;  /* 0x000000480000780c */ /* 0x000fe40002fc4270 */
[----:B------:R-:W-:-:S11]  /*15780*/  F2FP.BF16.F32.PACK_AB R154, RZ, R154 ;  /* 0x0000009aff9a723e */ /* 0x000fd600000010ff */
[----:B------:R1:W-:Y:S01]  /*15790*/  @P6 STG.E.U16 desc[UR24][R12.64], R154 ;  /* 0x0000009a0c006986 */ /* 0x0003e2000c101518 */
[----:B------:R-:W-:-:S04]  /*157a0*/  IADD3 R14, P6, R6, UR5, RZ ;  /* 0x00000005060e7c10 */ /* 0x000fc8000ffde0ff */
[----:B------:R-:W-:Y:S02]  /*157b0*/  IADD3.X R15, R7, UR4, RZ, P6, !PT ;  /* 0x00000004070f7c10 */ /* 0x000fe4000b7fe4ff */
[----:B------:R-:W-:Y:S01]  /*157c0*/  ISETP.GT.AND P6, PT, R3, 0x1, PT ;  /* 0x000000010300780c */ /* 0x000fe20003fc4270 */
[----:B------:R-:W-:-:S03]  /*157d0*/  FMUL R155, R155, UR13 ;  /* 0x0000000d9b9b7c20 */ /* 0x000fc60008400000 */
[----:B------:R-:W-:Y:S02]  /*157e0*/  ISETP.GT.AND P6, PT, R0, 0x48, P6 ;  /* 0x000000480000780c */ /* 0x000fe400037c4270 */
[----:B------:R-:W-:Y:S01]  /*157f0*/  F2FP.BF16.F32.PACK_AB R155, RZ, R155 ;  /* 0x0000009bff9b723e */ /* 0x000fe200000010ff */
[----:B------:R-:W-:-:S10]  /*15800*/  FMUL R156, R156, UR13 ;  /* 0x0000000d9c9c7c20 */ /* 0x000fd40008400000 */
[----:B------:R-:W-:Y:S01]  /*15810*/  @P6 STG.E.U16 desc[UR24][R14.64+0x2], R155 ;  /* 0x0000029b0e006986 */ /* 0x000fe2000c101518 */
[----:B------:R-:W-:-:S04]  /*15820*/  ISETP.GT.AND P6, PT, R3, 0x8, PT ;  /* 0x000000080300780c */ /* 0x000fc80003fc4270 */
        /* <DEDUP_REMOVED lines=278> */
[----:B------:R-:W-:-:S11]  /*16990*/  F2FP.BF16.F32.PACK_AB R213, RZ, R213 ;  /* 0x000000d5ffd5723e */ /* 0x000fd600000010ff */
[----:B------:R2:W-:Y:S01]  /*169a0*/  @P6 STG.E.U16 desc[UR24][R6.64+0xf2], R213 ;  /* 0x0000f2d506006986 */ /* 0x0005e2000c101518 */
[----:B-1----:R-:W-:-:S04]  /*169b0*/  IADD3 R12, P6, R4, UR16, RZ ;  /* 0x00000010040c7c10 */ /* 0x002fc8000ffde0ff */
[----:B------:R-:W-:Y:S02]  /*169c0*/  IADD3.X R13, R5, UR12, RZ, P6, !PT ;  /* 0x0000000c050d7c10 */ /* 0x000fe4000b7fe4ff */
[----:B------:R-:W-:Y:S01]  /*169d0*/  ISETP.GT.AND P6, PT, R0, 0x48, P0 ;  /* 0x000000480000780c */ /* 0x000fe200007c4270 */
[----:B------:R-:W-:-:S05]  /*169e0*/  FMUL R214, R214, UR13 ;  /* 0x0000000dd6d67c20 */ /* 0x000fca0008400000 */
[----:B------:R-:W-:-:S07]  /*169f0*/  F2FP.BF16.F32.PACK_AB R214, RZ, R214 ;  /* 0x000000d6ffd6723e */ /* 0x000fce00000010ff */
[----:B--2---:R-:W-:Y:S02]  /*16a00*/  @P6 IMAD.MOV.U32 R6, RZ, RZ, R10 ;  /* 0x000000ffff066224 */ /* 0x004fe400078e000a */
[----:B------:R-:W-:Y:S02]  /*16a10*/  @P6 IMAD.MOV.U32 R7, RZ, RZ, R11 ;  /* 0x000000ffff076224 */ /* 0x000fe400078e000b */
[----:B------:R-:W-:-:S03]  /*16a20*/  FMUL R215, R215, UR13 ;  /* 0x0000000dd7d77c20 */ /* 0x000fc60008400000 */
[----:B------:R1:W-:Y:S01]  /*16a30*/  @P6 STG.E.U16 desc[UR24][R6.64+0xf0], R214 ;  /* 0x0000f0d606006986 */ /* 0x0003e2000c101518 */
[----:B------:R-:W-:Y:S02]  /*16a40*/  ISETP.GT.AND P6, PT, R0, 0x48, P1 ;  /* 0x000000480000780c */ /* 0x000fe40000fc4270 */
[----:B------:R-:W-:Y:S01]  /*16a50*/  F2FP.BF16.F32.PACK_AB R215, RZ, R215 ;  /* 0x000000d7ffd7723e */ /* 0x000fe200000010ff */
[----:B------:R-:W-:-:S10]  /*16a60*/  FMUL R88, R88, UR13 ;  /* 0x0000000d58587c20 */ /* 0x000fd40008400000 */
[----:B------:R2:W-:Y:S01]  /*16a70*/  @P6 STG.E.U16 desc[UR24][R10.64+0xf2], R215 ;  /* 0x0000f2d70a006986 */ /* 0x0005e2000c101518 */
[----:B------:R-:W-:Y:S02]  /*16a80*/  ISETP.GT.AND P6, PT, R0, 0x80, P5 ;  /* 0x000000800000780c */ /* 0x000fe40002fc4270 */
[----:B------:R-:W-:Y:S01]  /*16a90*/  F2FP.BF16.F32.PACK_AB R88, RZ, R88 ;  /* 0x00000058ff58723e */ /* 0x000fe200000010ff */
[----:B------:R-:W-:-:S10]  /*16aa0*/  FMUL R89, R89, UR13 ;  /* 0x0000000d59597c20 */ /* 0x000fd40008400000 */
[----:B------:R-:W-:Y:S01]  /*16ab0*/  @P6 STG.E.U16 desc[UR24][R12.64], R88 ;  /* 0x000000580c006986 */ /* 0x000fe2000c101518 */
[----:B------:R-:W-:-:S04]  /*16ac0*/  ISETP.GT.AND P6, PT, R3, 0x1, PT ;  /* 0x000000010300780c */ /* 0x000fc80003fc4270 */
[----:B------:R-:W-:Y:S02]  /*16ad0*/  ISETP.GT.AND P6, PT, R0, 0x80, P6 ;  /* 0x000000800000780c */ /* 0x000fe400037c4270 */
[----:B------:R-:W-:-:S11]  /*16ae0*/  F2FP.BF16.F32.PACK_AB R89, RZ, R89 ;  /* 0x00000059ff59723e */ /* 0x000fd600000010ff */
[----:B------:R-:W-:Y:S01]  /*16af0*/  @P6 STG.E.U16 desc[UR24][R12.64+0x2], R89 ;  /* 0x000002590c006986 */ /* 0x000fe2000c101518 */
[----:B-1----:R-:W-:-:S04]  /*16b00*/  IADD3 R6, P6, R12, UR5, RZ ;  /* 0x000000050c067c10 */ /* 0x002fc8000ffde0ff */
[----:B------:R-:W-:Y:S02]  /*16b10*/  IADD3.X R7, R13, UR4, RZ, P6, !PT ;  /* 0x000000040d077c10 */ /* 0x000fe4000b7fe4ff */
[----:B--2---:R-:W-:-:S04]  /*16b20*/  IADD3 R10, P6, R12, UR5, RZ ;  /* 0x000000050c0a7c10 */ /* 0x004fc8000ffde0ff */
[----:B------:R-:W-:Y:S02]  /*16b30*/  IADD3.X R11, R13, UR4, RZ, P6, !PT ;  /* 0x000000040d0b7c10 */ /* 0x000fe4000b7fe4ff */
[----:B------:R-:W-:Y:S01]  /*16b40*/  ISETP.GT.AND P6, PT, R0, 0x88, P5 ;  /* 0x000000880000780c */ /* 0x000fe20002fc4270 */
[----:B------:R-:W-:-:S05]  /*16b50*/  FMUL R90, R90, UR13 ;  /* 0x0000000d5a5a7c20 */ /* 0x000fca0008400000 */
[----:B------:R-:W-:-:S07]  /*16b60*/  F2FP.BF16.F32.PACK_AB R90, RZ, R90 ;  /* 0x0000005aff5a723e */ /* 0x000fce00000010ff */
[----:B------:R1:W-:Y:S01]  /*16b70*/  @P6 STG.E.U16 desc[UR24][R6.64], R90 ;  /* 0x0000005a06006986 */ /* 0x0003e2000c101518 */
[----:B------:R-:W-:Y:S01]  /*16b80*/  ISETP.GT.AND P6, PT, R3, 0x1, PT ;  /* 0x000000010300780c */ /* 0x000fe20003fc4270 */
[----:B------:R-:W-:-:S03]  /*16b90*/  FMUL R91, R91, UR13 ;  /* 0x0000000d5b5b7c20 */ /* 0x000fc60008400000 */
[----:B------:R-:W-:Y:S02]  /*16ba0*/  ISETP.GT.AND P6, PT, R0, 0x88, P6 ;  /* 0x000000880000780c */ /* 0x000fe400037c4270 */
[----:B------:R-:W-:Y:S01]  /*16bb0*/  F2FP.BF16.F32.PACK_AB R91, RZ, R91 ;  /* 0x0000005bff5b723e */ /* 0x000fe200000010ff */
[----:B------:R-:W-:-:S10]  /*16bc0*/  FMUL R92, R92, UR13 ;  /* 0x0000000d5c5c7c20 */ /* 0x000fd40008400000 */
[----:B------:R2:W-:Y:S01]  /*16bd0*/  @P6 STG.E.U16 desc[UR24][R10.64+0x2], R91 ;  /* 0x0000025b0a006986 */ /* 0x0005e2000c101518 */
[----:B------:R-:W-:-:S04]  /*16be0*/  ISETP.GT.AND P6, PT, R3, 0x8, PT ;  /* 0x000000080300780c */ /* 0x000fc80003fc4270 */
[----:B------:R-:W-:Y:S02]  /*16bf0*/  ISETP.GT.AND P6, PT, R0, 0x80, P6 ;  /* 0x000000800000780c */ /* 0x000fe400037c4270 */
[----:B------:R-:W-:Y:S01]  /*16c00*/  F2FP.BF16.F32.PACK_AB R92, RZ, R92 ;  /* 0x0000005cff5c723e */ /* 0x000fe200000010ff */
[----:B------:R-:W-:-:S10]  /*16c10*/  FMUL R93, R93, UR13 ;  /* 0x0000000d5d5d7c20 */ /* 0x000fd40008400000 */
[----:B------:R-:W-:Y:S01]  /*16c20*/  @P6 STG.E.U16 desc[UR24][R12.64+0x10], R92 ;  /* 0x0000105c0c006986 */ /* 0x000fe2000c101518 */
[----:B------:R-:W-:-:S04]  /*16c30*/  ISETP.GT.AND P6, PT, R3, 0x9, PT ;  /* 0x000000090300780c */ /* 0x000fc80003fc4270 */
[----:B------:R-:W-:Y:S01]  /*16c40*/  ISETP.GT.AND P6, PT, R0, 0x80, P6 ;  /* 0x000000800000780c */ /* 0x000fe200037c4270 */
[----:B-1----:R-:W-:Y:S01]  /*16c50*/  IMAD.U32 R7, RZ, RZ, UR18 ;  /* 0x00000012ff077e24 */ /* 0x002fe2000f8e00ff */
[----:B------:R-:W-:Y:S01]  /*16c60*/  UIMAD UR10, UR19, 0x180, URZ ;  /* 0x00000180130a78a4 */ /* 0x000fe2000f8e023f */
[----:B------:R-:W-:Y:S02]  /*16c70*/  F2FP.BF16.F32.PACK_AB R93, RZ, R93 ;  /* 0x0000005dff5d723e */ /* 0x000fe400000010ff */
[----:B------:R-:W-:-:S04]  /*16c80*/  IMAD.WIDE.U32 R4, R7, 0x180, R4 ;  /* 0x0000018007047825 */ /* 0x000fc800078e0004 */
[----:B--2---:R-:W-:-:S04]  /*16c90*/  VIADD R11, R5, UR10 ;  /* 0x0000000a050b7c36 */ /* 0x004fc80008000000 */
[----:B------:R-:W-:Y:S01]  /*16ca0*/  @P6 STG.E.U16 desc[UR24][R12.64+0x12], R93 ;  /* 0x0000125d0c006986 */ /* 0x000fe2000c101518 */
        /* <DEDUP_REMOVED lines=273> */
[----:B------:R-:W-:Y:S02]  /*17dc0*/  VIADD R5, R5, UR10 ;  /* 0x0000000a05057c36 */ /* 0x000fe40008000000 */
[----:B------:R-:W-:-:S08]  /*17dd0*/  FMUL R150, R150, UR13 ;  /* 0x0000000d96967c20 */ /* 0x000fd00008400000 */
[----:B------:R-:W-:Y:S01]  /*17de0*/  @P6 STG.E.U16 desc[UR24][R12.64+0xf2], R149 ;  /* 0x0000f2950c006986 */ /* 0x000fe2000c101518 */
[----:B------:R-:W-:-:S04]  /*17df0*/  IADD3 R14, P6, R4, UR5, RZ ;  /* 0x00000005040e7c10 */ /* 0x000fc8000ffde0ff */
[----:B------:R-:W-:Y:S02]  /*17e00*/  IADD3.X R15, R5, UR4, RZ, P6, !PT ;  /* 0x00000004050f7c10 */ /* 0x000fe4000b7fe4ff */
        /* <DEDUP_REMOVED lines=10> */
[----:B------:R-:W-:-:S05]  /*17eb0*/  @P6 IMAD.MOV.U32 R10, RZ, RZ, R4 ;  /* 0x000000ffff0a6224 */ /* 0x000fca00078e0004 */
[----:B------:R1:W-:Y:S01]  /*17ec0*/  @P6 STG.E.U16 desc[UR24][R10.64], R24 ;  /* 0x000000180a006986 */ /* 0x0003e2000c101518 */
[----:B------:R-:W-:-:S04]  /*17ed0*/  ISETP.GT.AND P6, PT, R3, 0x1, PT ;  /* 0x000000010300780c */ /* 0x000fc80003fc4270 */
[C---:B------:R-:W-:Y:S01]  /*17ee0*/  ISETP.GT.AND P6, PT, R0.reuse, 0xc0, P6 ;  /* 0x000000c00000780c */ /* 0x040fe200037c4270 */
[----:B------:R-:W-:Y:S01]  /*17ef0*/  FMUL R25, R25, UR13 ;  /* 0x0000000d19197c20 */ /* 0x000fe20008400000 */
[----:B------:R-:W-:Y:S01]  /*17f00*/  ISETP.GT.AND P5, PT, R0, 0xc8, P5 ;  /* 0x000000c80000780c */ /* 0x000fe20002fa4270 */
[----:B------:R-:W-:-:S03]  /*17f10*/  FMUL R26, R26, UR13 ;  /* 0x0000000d1a1a7c20 */ /* 0x000fc60008400000 */
[----:B------:R-:W-:Y:S02]  /*17f20*/  F2FP.BF16.F32.PACK_AB R25, RZ, R25 ;  /* 0x00000019ff19723e */ /* 0x000fe400000010ff */
[----:B------:R-:W-:-:S05]  /*17f30*/  F2FP.BF16.F32.PACK_AB R26, RZ, R26 ;  /* 0x0000001aff1a723e */ /* 0x000fca00000010ff */
[----:B-1----:R-:W-:-:S05]  /*17f40*/  @P6 IMAD.MOV.U32 R10, RZ, RZ, R4 ;  /* 0x000000ffff0a6224 */ /* 0x002fca00078e0004 */
[----:B------:R-:W-:Y:S01]  /*17f50*/  @P6 STG.E.U16 desc[UR24][R10.64+0x2], R25 ;  /* 0x000002190a006986 */ /* 0x000fe2000c101518 */
[----:B------:R-:W-:-:S03]  /*17f60*/  ISETP.GT.AND P6, PT, R3, 0x1, PT ;  /* 0x000000010300780c */ /* 0x000fc60003fc4270 */
[----:B------:R-:W-:Y:S01]  /*17f70*/  @P5 STG.E.U16 desc[UR24][R6.64], R26 ;  /* 0x0000001a06005986 */ /* 0x000fe2000c101518 */
[----:B------:R-:W-:Y:S01]  /*17f80*/  ISETP.GT.AND P5, PT, R0, 0xc8, P6 ;  /* 0x000000c80000780c */ /* 0x000fe200037a4270 */
[----:B------:R-:W-:Y:S01]  /*17f90*/  FMUL R27, R27, UR13 ;  /* 0x0000000d1b1b7c20 */ /* 0x000fe20008400000 */
[----:B------:R-:W-:-:S04]  /*17fa0*/  ISETP.GT.AND P6, PT, R3, 0x8, PT ;  /* 0x000000080300780c */ /* 0x000fc80003fc4270 */
[----:B------:R-:W-:Y:S01]  /*17fb0*/  F2FP.BF16.F32.PACK_AB R27, RZ, R27 ;  /* 0x0000001bff1b723e */ /* 0x000fe200000010ff */
[----:B------:R-:W-:-:S06]  /*17fc0*/  FMUL R28, R28, UR13 ;  /* 0x0000000d1c1c7c20 */ /* 0x000fcc0008400000 */
[----:B------:R1:W-:Y:S01]  /*17fd0*/  @P5 STG.E.U16 desc[UR24][R6.64+0x2], R27 ;  /* 0x0000021b06005986 */ /* 0x0003e2000c101518 */
[----:B------:R-:W-:Y:S02]  /*17fe0*/  ISETP.GT.AND P5, PT, R0, 0xc0, P6 ;  /* 0x000000c00000780c */ /* 0x000fe400037a4270 */
[----:B------:R-:W-:Y:S02]  /*17ff0*/  F2FP.BF16.F32.PACK_AB R28, RZ, R28 ;  /* 0x0000001cff1c723e */ /* 0x000fe400000010ff */
[----:B------:R-:W-:Y:S01]  /*18000*/  ISETP.GT.AND P6, PT, R3, 0x9, PT ;  /* 0x000000090300780c */ /* 0x000fe20003fc4270 */
[----:B------:R-:W-:-:S08]  /*18010*/  FMUL R29, R29, UR13 ;  /* 0x0000000d1d1d7c20 */ /* 0x000fd00008400000 */
        /* <DEDUP_REMOVED lines=11> */
[----:B------:R-:W-:Y:S02]  /*180d0*/  F2FP.BF16.F32.PACK_AB R31, RZ, R31 ;  /* 0x0000001fff1f723e */ /* 0x000fe400000010ff */
[----:B------:R-:W-:-:S09]  /*180e0*/  ISETP.GT.AND P6, PT, R3, 0x10, PT ;  /* 0x000000100300780c */ /* 0x000fd20003fc4270 */
[----:B-1----:R-:W-:Y:S02]  /*180f0*/  @P5 IMAD.MOV.U32 R6, RZ, RZ, R14 ;  /* 0x000000ffff065224 */ /* 0x002fe400078e000e */
[----:B------:R-:W-:Y:S02]  /*18100*/  @P5 IMAD.MOV.U32 R7, RZ, RZ, R15 ;  /* 0x000000ffff075224 */ /* 0x000fe400078e000f */
[----:B------:R-:W-:-:S03]  /*18110*/  FMUL R32, R32, UR13 ;  /* 0x0000000d20207c20 */ /* 0x000fc60008400000 */
[----:B------:R1:W-:Y:S01]  /*18120*/  @P5 STG.E.U16 desc[UR24][R6.64+0x12], R31 ;  /* 0x0000121f06005986 */ /* 0x0003e2000c101518 */
[----:B------:R-:W-:Y:S02]  /*18130*/  ISETP.GT.AND P5, PT, R0, 0xc0, P6 ;  /* 0x000000c00000780c */ /* 0x000fe400037a4270 */
[----:B------:R-:W-:Y:S02]  /*18140*/  F2FP.BF16.F32.PACK_AB R32, RZ, R32 ;  /* 0x00000020ff20723e */ /* 0x000fe400000010ff */
[----:B------:R-:W-:Y:S01]  /*18150*/  ISETP.GT.AND P6, PT, R3, 0x11, PT ;  /* 0x000000110300780c */ /* 0x000fe20003fc4270 */
[----:B------:R-:W-:-:S08]  /*18160*/  FMUL R33, R33, UR13 ;  /* 0x0000000d21217c20 */ /* 0x000fd00008400000 */
[----:B------:R-:W-:Y:S01]  /*18170*/  @P5 STG.E.U16 desc[UR24][R4.64+0x20], R32 ;  /* 0x0000202004005986 */ /* 0x000fe2000c101518 */
[----:B------:R-:W-:Y:S02]  /*18180*/  ISETP.GT.AND P5, PT, R0, 0xc0, P6 ;  /* 0x000000c00000780c */ /* 0x000fe400037a4270 */
[----:B------:R-:W-:-:S11]  /*18190*/  F2FP.BF16.F32.PACK_AB R33, RZ, R33 ;  /* 0x00000021ff21723e */ /* 0x000fd600000010ff */
[----:B------:R-:W-:Y:S01]  /*181a0*/  @P5 STG.E.U16 desc[UR24][R4.64+0x22], R33 ;  /* 0x0000222104005986 */ /* 0x000fe2000c101518 */
[----:B------:R-:W-:-:S04]  /*181b0*/  ISETP.GT.AND P5, PT, R3, 0x10, PT ;  /* 0x000000100300780c */ /* 0x000fc80003fa4270 */
[----:B------:R-:W-:Y:S01]  /*181c0*/  ISETP.GT.AND P5, PT, R0, 0xc8, P5 ;  /* 0x000000c80000780c */ /* 0x000fe20002fa4270 */
[----:B------:R-:W-:-:S05]  /*181d0*/  FMUL R34, R34, UR13 ;  /* 0x0000000d22227c20 */ /* 0x000fca0008400000 */
[----:B------:R-:W-:-:S07]  /*181e0*/  F2FP.BF16.F32.PACK_AB R34, RZ, R34 ;  /* 0x00000022ff22723e */ /* 0x000fce00000010ff */
[----:B-1----:R-:W-:Y:S02]  /*181f0*/  @P5 IMAD.MOV.U32 R6, RZ, RZ, R14 ;  /* 0x000000ffff065224 */ /* 0x002fe400078e000e */
[----:B------:R-:W-:-:S05]  /*18200*/  @P5 IMAD.MOV.U32 R7, RZ, RZ, R15 ;  /* 0x000000ffff075224 */ /* 0x000fca00078e000f */
[----:B------:R1:W-:Y:S01]  /*18210*/  @P5 STG.E.U16 desc[UR24][R6.64+0x20], R34 ;  /* 0x0000202206005986 */ /* 0x0003e2000c101518 */
[----:B------:R-:W-:Y:S01]  /*18220*/  ISETP.GT.AND P5, PT, R0, 0xc8, P6 ;  /* 0x000000c80000780c */ /* 0x000fe200037a4270 */
[----:B------:R-:W-:Y:S01]  /*18230*/  FMUL R35, R35, UR13 ;  /* 0x0000000d23237c20 */ /* 0x000fe20008400000 */
[----:B------:R-:W-:-:S04]  /*18240*/  ISETP.GT.AND P6, PT, R3, 0x18, PT ;  /* 0x000000180300780c */ /* 0x000fc80003fc4270 */
[----:B------:R-:W-:-:S07]  /*18250*/  F2FP.BF16.F32.PACK_AB R35, RZ, R35 ;  /* 0x00000023ff23723e */ /* 0x000fce00000010ff */
        /* <DEDUP_REMOVED lines=225> */
[----:B------:R-:W-:Y:S01]  /*19070*/  @P5 STG.E.U16 desc[UR24][R6.64+0xc0], R74 ;  /* 0x0000c04a06005986 */ /* 0x000fe2000c101518 */
[----:B------:R-:W-:Y:S01]  /*19080*/  ISETP.GT.AND P5, PT, R0, 0xc8, P6 ;  /* 0x000000c80000780c */ /* 0x000fe200037a4270 */
[----:B------:R-:W-:Y:S01]  /*19090*/  FMUL R75, R75, UR13 ;  /* 0x0000000d4b4b7c20 */ /* 0x000fe20008400000 */
[----:B------:R-:W-:-:S04]  /*190a0*/  ISETP.GT.AND P6, PT, R3, 0x68, PT ;  /* 0x000000680300780c */ /* 0x000fc80003fc4270 */
[----:B------:R-:W-:-:S07]  /*190b0*/  F2FP.BF16.F32.PACK_AB R75, RZ, R75 ;  /* 0x0000004bff4b723e */ /* 0x000fce00000010ff */
[----:B------:R-:W-:Y:S02]  /*190c0*/  @P5 IMAD.MOV.U32 R2, RZ, RZ, R14 ;  /* 0x000000ffff025224 */ /* 0x000fe400078e000e */
[----:B------:R-:W-:-:S05]  /*190d0*/  @P5 IMAD.MOV.U32 R3, RZ, RZ, R15 ;  /* 0x000000ffff035224 */ /* 0x000fca00078e000f */
[----:B------:R1:W-:Y:S01]  /*190e0*/  @P5 STG.E.U16 desc[UR24][R2.64+0xc2], R75 ;  /* 0x0000c24b02005986 */ /* 0x0003e2000c101518 */
[----:B------:R-:W-:Y:S01]  /*190f0*/  ISETP.GT.AND P5, PT, R0, 0xc0, P6 ;  /* 0x000000c00000780c */ /* 0x000fe200037a4270 */
[----:B------:R-:W-:-:S05]  /*19100*/  FMUL R76, R76, UR13 ;  /* 0x0000000d4c4c7c20 */ /* 0x000fca0008400000 */
[----:B------:R-:W-:-:S07]  /*19110*/  F2FP.BF16.F32.PACK_AB R76, RZ, R76 ;  /* 0x0000004cff4c723e */ /* 0x000fce00000010ff */
[----:B-1----:R-:W-:Y:S02]  /*19120*/  @P5 IMAD.MOV.U32 R2, RZ, RZ, R4 ;  /* 0x000000ffff025224 */ /* 0x002fe400078e0004 */
[----:B------:R-:W-:-:S05]  /*19130*/  @P5 IMAD.MOV.U32 R3, RZ, RZ, R5 ;  /* 0x000000ffff035224 */ /* 0x000fca00078e0005 */
[----:B------:R1:W-:Y:S01]  /*19140*/  @P5 STG.E.U16 desc[UR24][R2.64+0xd0], R76 ;  /* 0x0000d04c02005986 */ /* 0x0003e2000c101518 */
[C---:B------:R-:W-:Y:S02]  /*19150*/  ISETP.GT.AND P5, PT, R0.reuse, 0xc0, P4 ;  /* 0x000000c00000780c */ /* 0x040fe400027a4270 */
[C---:B------:R-:W-:Y:S01]  /*19160*/  ISETP.GT.AND P6, PT, R0.reuse, 0xc8, P6 ;  /* 0x000000c80000780c */ /* 0x040fe200037c4270 */
[----:B------:R-:W-:Y:S01]  /*19170*/  FMUL R77, R77, UR13 ;  /* 0x0000000d4d4d7c20 */ /* 0x000fe20008400000 */
[----:B------:R-:W-:Y:S01]  /*19180*/  ISETP.GT.AND P4, PT, R0, 0xc8, P4 ;  /* 0x000000c80000780c */ /* 0x000fe20002784270 */
[----:B------:R-:W-:-:S03]  /*19190*/  FMUL R78, R78, UR13 ;  /* 0x0000000d4e4e7c20 */ /* 0x000fc60008400000 */
[----:B------:R-:W-:-:S05]  /*191a0*/  F2FP.BF16.F32.PACK_AB R77, RZ, R77 ;  /* 0x0000004dff4d723e */ /* 0x000fca00000010ff */
[----:B-1----:R-:W-:Y:S02]  /*191b0*/  @P5 IMAD.MOV.U32 R2, RZ, RZ, R4 ;  /* 0x000000ffff025224 */ /* 0x002fe400078e0004 */
[----:B------:R-:W-:Y:S01]  /*191c0*/  @P5 IMAD.MOV.U32 R3, RZ, RZ, R5 ;  /* 0x000000ffff035224 */ /* 0x000fe200078e0005 */
[----:B------:R-:W-:Y:S01]  /*191d0*/  F2FP.BF16.F32.PACK_AB R78, RZ, R78 ;  /* 0x0000004eff4e723e */ /* 0x000fe200000010ff */
[----:B------:R-:W-:-:S03]  /*191e0*/  FMUL R79, R79, UR13 ;  /* 0x0000000d4f4f7c20 */ /* 0x000fc60008400000 */
[----:B------:R1:W-:Y:S01]  /*191f0*/  @P5 STG.E.U16 desc[UR24][R2.64+0xd2], R77 ;  /* 0x0000d24d02005986 */ /* 0x0003e2000c101518 */
[----:B------:R-:W-:Y:S02]  /*19200*/  ISETP.GT.AND P5, PT, R0, 0xc0, P2 ;  /* 0x000000c00000780c */ /* 0x000fe400017a4270 */
[----:B------:R-:W-:Y:S01]  /*19210*/  F2FP.BF16.F32.PACK_AB R79, RZ, R79 ;  /* 0x0000004fff4f723e */ /* 0x000fe200000010ff */
[----:B-1----:R-:W-:Y:S02]  /*19220*/  @P6 IMAD.MOV.U32 R2, RZ, RZ, R14 ;  /* 0x000000ffff026224 */ /* 0x002fe400078e000e */
[----:B------:R-:W-:-:S05]  /*19230*/  @P6 IMAD.MOV.U32 R3, RZ, RZ, R15 ;  /* 0x000000ffff036224 */ /* 0x000fca00078e000f */
[----:B------:R1:W-:Y:S01]  /*19240*/  @P6 STG.E.U16 desc[UR24][R2.64+0xd0], R78 ;  /* 0x0000d04e02006986 */ /* 0x0003e2000c101518 */
[----:B------:R-:W-:Y:S01]  /*19250*/  FMUL R80, R80, UR13 ;  /* 0x0000000d50507c20 */ /* 0x000fe20008400000 */
[----:B-1----:R-:W-:Y:S02]  /*19260*/  @P4 IMAD.MOV.U32 R2, RZ, RZ, R14 ;  /* 0x000000ffff024224 */ /* 0x002fe400078e000e */
[----:B------:R-:W-:-:S05]  /*19270*/  @P4 IMAD.MOV.U32 R3, RZ, RZ, R15 ;  /* 0x000000ffff034224 */ /* 0x000fca00078e000f */
[----:B------:R1:W-:Y:S01]  /*19280*/  @P4 STG.E.U16 desc[UR24][R2.64+0xd2], R79 ;  /* 0x0000d24f02004986 */ /* 0x0003e2000c101518 */
[C---:B------:R-:W-:Y:S02]  /*19290*/  ISETP.GT.AND P4, PT, R0.reuse, 0xc0, P3 ;  /* 0x000000c00000780c */ /* 0x040fe40001f84270 */
[C---:B------:R-:W-:Y:S01]  /*192a0*/  ISETP.GT.AND P2, PT, R0.reuse, 0xc8, P2 ;  /* 0x000000c80000780c */ /* 0x040fe20001744270 */
[----:B------:R-:W-:Y:S01]  /*192b0*/  FMUL R81, R81, UR13 ;  /* 0x0000000d51517c20 */ /* 0x000fe20008400000 */
[----:B------:R-:W-:Y:S02]  /*192c0*/  F2FP.BF16.F32.PACK_AB R80, RZ, R80 ;  /* 0x00000050ff50723e */ /* 0x000fe400000010ff */
[----:B------:R-:W-:Y:S01]  /*192d0*/  ISETP.GT.AND P3, PT, R0, 0xc8, P3 ;  /* 0x000000c80000780c */ /* 0x000fe20001f64270 */
[----:B-1----:R-:W-:Y:S02]  /*192e0*/  @P5 IMAD.MOV.U32 R2, RZ, RZ, R4 ;  /* 0x000000ffff025224 */ /* 0x002fe400078e0004 */
[----:B------:R-:W-:Y:S01]  /*192f0*/  @P5 IMAD.MOV.U32 R3, RZ, RZ, R5 ;  /* 0x000000ffff035224 */ /* 0x000fe200078e0005 */
[----:B------:R-:W-:Y:S01]  /*19300*/  F2FP.BF16.F32.PACK_AB R81, RZ, R81 ;  /* 0x00000051ff51723e */ /* 0x000fe200000010ff */
[----:B------:R-:W-:-:S03]  /*19310*/  FMUL R82, R82, UR13 ;  /* 0x0000000d52527c20 */ /* 0x000fc60008400000 */
[----:B------:R1:W-:Y:S01]  /*19320*/  @P5 STG.E.U16 desc[UR24][R2.64+0xe0], R80 ;  /* 0x0000e05002005986 */ /* 0x0003e2000c101518 */
[C---:B------:R-:W-:Y:S02]  /*19330*/  ISETP.GT.AND P6, PT, R0.reuse, 0xc0, P0 ;  /* 0x000000c00000780c */ /* 0x040fe400007c4270 */
[C---:B------:R-:W-:Y:S02]  /*19340*/  ISETP.GT.AND P5, PT, R0.reuse, 0xc0, P1 ;  /* 0x000000c00000780c */ /* 0x040fe40000fa4270 */
[----:B------:R-:W-:Y:S01]  /*19350*/  ISETP.GT.AND P0, PT, R0, 0xc8, P0 ;  /* 0x000000c80000780c */ /* 0x000fe20000704270 */
[----:B-1----:R-:W-:Y:S02]  /*19360*/  @P4 IMAD.MOV.U32 R2, RZ, RZ, R4 ;  /* 0x000000ffff024224 */ /* 0x002fe400078e0004 */
[----:B------:R-:W-:Y:S01]  /*19370*/  @P4 IMAD.MOV.U32 R3, RZ, RZ, R5 ;  /* 0x000000ffff034224 */ /* 0x000fe200078e0005 */
[----:B------:R-:W-:Y:S01]  /*19380*/  F2FP.BF16.F32.PACK_AB R82, RZ, R82 ;  /* 0x00000052ff52723e */ /* 0x000fe200000010ff */
[----:B------:R-:W-:-:S03]  /*19390*/  FMUL R83, R83, UR13 ;  /* 0x0000000d53537c20 */ /* 0x000fc60008400000 */
[----:B------:R1:W-:Y:S01]  /*193a0*/  @P4 STG.E.U16 desc[UR24][R2.64+0xe2], R81 ;  /* 0x0000e25102004986 */ /* 0x0003e2000c101518 */
[----:B------:R-:W-:Y:S01]  /*193b0*/  FMUL R84, R84, UR13 ;  /* 0x0000000d54547c20 */ /* 0x000fe20008400000 */
[----:B------:R-:W-:Y:S01]  /*193c0*/  ISETP.GT.AND P1, PT, R0, 0xc8, P1 ;  /* 0x000000c80000780c */ /* 0x000fe20000f24270 */
[----:B------:R-:W-:Y:S01]  /*193d0*/  FMUL R85, R85, UR13 ;  /* 0x0000000d55557c20 */ /* 0x000fe20008400000 */
[----:B------:R-:W-:Y:S01]  /*193e0*/  F2FP.BF16.F32.PACK_AB R83, RZ, R83 ;  /* 0x00000053ff53723e */ /* 0x000fe200000010ff */
[----:B------:R-:W-:Y:S01]  /*193f0*/  FMUL R86, R86, UR13 ;  /* 0x0000000d56567c20 */ /* 0x000fe20008400000 */
[----:B-1----:R-:W-:Y:S02]  /*19400*/  @P2 IMAD.MOV.U32 R2, RZ, RZ, R14 ;  /* 0x000000ffff022224 */ /* 0x002fe400078e000e */
[----:B------:R-:W-:-:S05]  /*19410*/  @P2 IMAD.MOV.U32 R3, RZ, RZ, R15 ;  /* 0x000000ffff032224 */ /* 0x000fca00078e000f */
[----:B------:R1:W-:Y:S01]  /*19420*/  @P2 STG.E.U16 desc[UR24][R2.64+0xe0], R82 ;  /* 0x0000e05202002986 */ /* 0x0003e2000c101518 */
[----:B------:R-:W-:Y:S01]  /*19430*/  F2FP.BF16.F32.PACK_AB R84, RZ, R84 ;  /* 0x00000054ff54723e */ /* 0x000fe200000010ff */
[----:B------:R-:W-:Y:S01]  /*19440*/  @P5 IMAD.MOV.U32 R6, RZ, RZ, R4 ;  /* 0x000000ffff065224 */ /* 0x000fe200078e0004 */
[----:B------:R-:W-:Y:S01]  /*19450*/  F2FP.BF16.F32.PACK_AB R85, RZ, R85 ;  /* 0x00000055ff55723e */ /* 0x000fe200000010ff */
[----:B------:R-:W-:Y:S01]  /*19460*/  @P5 IMAD.MOV.U32 R7, RZ, RZ, R5 ;  /* 0x000000ffff075224 */ /* 0x000fe200078e0005 */
[----:B------:R-:W-:Y:S01]  /*19470*/  F2FP.BF16.F32.PACK_AB R86, RZ, R86 ;  /* 0x00000056ff56723e */ /* 0x000fe200000010ff */
[----:B-1----:R-:W-:Y:S02]  /*19480*/  @P3 IMAD.MOV.U32 R2, RZ, RZ, R14 ;  /* 0x000000ffff023224 */ /* 0x002fe400078e000e */
[----:B------:R-:W-:-:S05]  /*19490*/  @P3 IMAD.MOV.U32 R3, RZ, RZ, R15 ;  /* 0x000000ffff033224 */ /* 0x000fca00078e000f */
[----:B------:R1:W-:Y:S04]  /*194a0*/  @P3 STG.E.U16 desc[UR24][R2.64+0xe2], R83 ;  /* 0x0000e25302003986 */ /* 0x0003e8000c101518 */
[----:B------:R2:W-:Y:S04]  /*194b0*/  @P6 STG.E.U16 desc[UR24][R4.64+0xf0], R84 ;  /* 0x0000f05404006986 */ /* 0x0005e8000c101518 */
[----:B------:R2:W-:Y:S01]  /*194c0*/  @P5 STG.E.U16 desc[UR24][R6.64+0xf2], R85 ;  /* 0x0000f25506005986 */ /* 0x0005e2000c101518 */
[----:B-1----:R-:W-:Y:S02]  /*194d0*/  @P0 IMAD.MOV.U32 R2, RZ, RZ, R14 ;  /* 0x000000ffff020224 */ /* 0x002fe400078e000e */
[----:B------:R-:W-:-:S02]  /*194e0*/  @P0 IMAD.MOV.U32 R3, RZ, RZ, R15 ;  /* 0x000000ffff030224 */ /* 0x000fc400078e000f */
[----:B------:R-:W-:-:S03]  /*194f0*/  FMUL R87, R87, UR13 ;  /* 0x0000000d57577c20 */ /* 0x000fc60008400000 */
[----:B------:R2:W-:Y:S01]  /*19500*/  @P0 STG.E.U16 desc[UR24][R2.64+0xf0], R86 ;  /* 0x0000f05602000986 */ /* 0x0005e2000c101518 */
[----:B------:R-:W-:Y:S05]  /*19510*/  @!P1 EXIT ;  /* 0x000000000000994d */ /* 0x000fea0003800000 */
[----:B------:R-:W-:-:S05]  /*19520*/  F2FP.BF16.F32.PACK_AB R87, RZ, R87 ;  /* 0x00000057ff57723e */ /* 0x000fca00000010ff */
[----:B------:R-:W-:Y:S01]  /*19530*/  STG.E.U16 desc[UR24][R14.64+0xf2], R87 ;  /* 0x0000f2570e007986 */ /* 0x000fe2000c101518 */
[----:B------:R-:W-:Y:S05]  /*19540*/  EXIT ;  /* 0x000000000000794d */ /* 0x000fea0003800000 */
.L_x_13:
[----:B------:R-:W-:-:S13]  /*19550*/  ISETP.NE.AND P0, PT, RZ, UR9, PT ;  /* 0x00000009ff007c0c */ /* 0x000fda000bf05270 */
[----:B------:R-:W-:Y:S05]  /*19560*/  @P0 EXIT ;  /* 0x000000000000094d */ /* 0x000fea0003800000 */
[----:B------:R-:W-:-:S13]  /*19570*/  ELECT P0, URZ, PT ;  /* 0x00000000003f782f */ /* 0x000fda0003800000 */
[----:B------:R-:W-:Y:S05]  /*19580*/  @!P0 BRA `(.L_x_528) ;  /* 0x0000000800308947 */ /* 0x000fea0003800000 */
[----:B------:R-:W-:-:S06]  /*19590*/  UISETP.GE.AND UP0, UPT, UR47, 0x1, UPT ;  /* 0x000000012f00788c */ /* 0x000fcc000bf06270 */
[----:B------:R-:W-:-:S13]  /*195a0*/  PLOP3.LUT P0, PT, PT, PT, UP0, 0x80, 0x0 ;  /* 0x000000000000781c */ /* 0x000fda0003f0f008 */
[----:B------:R-:W-:Y:S05]  /*195b0*/  @!P0 BRA `(.L_x_528) ;  /* 0x0000000800248947 */ /* 0x000fea0003800000 */
[----:B------:R-:W0:Y:S01]  /*195c0*/  S2R R10, SR_CgaCtaId ;  /* 0x00000000000a7919 */ /* 0x000e220000008800 */
[----:B------:R-:W1:Y:S01]  /*195d0*/  LDC.64 R2, c[0x0][0x4d8] ;  /* 0x00013600ff027b82 */ /* 0x000e620000000a00 */
[----:B------:R-:W-:Y:S01]  /*195e0*/  ULDC.64 UR8, c[0x0][0x4b0] ;  /* 0x00012c0000087ab9 */ /* 0x000fe20000000a00 */
[----:B------:R-:W-:Y:S01]  /*195f0*/  LOP3.LUT P0, RZ, R6, 0x1f, RZ, 0xc0, !PT ;  /* 0x0000001f06ff7812 */ /* 0x000fe2000780c0ff */
[----:B------:R-:W-:Y:S01]  /*19600*/  IMAD.U32 R0, RZ, RZ, UR9 ;  /* 0x00000009ff007e24 */ /* 0x000fe2000f8e00ff */
[C---:B------:R-:W-:Y:S01]  /*19610*/  ISETP.NE.AND P2, PT, R9.reuse, RZ, PT ;  /* 0x000000ff0900720c */ /* 0x040fe20003f45270 */
[----:B------:R-:W-:Y:S01]  /*19620*/  IMAD.U32 R12, RZ, RZ, UR14 ;  /* 0x0000000eff0c7e24 */ /* 0x000fe2000f8e00ff */
[----:B------:R-:W-:Y:S01]  /*19630*/  ISETP.NE.OR P0, PT, R9, RZ, !P0 ;  /* 0x000000ff0900720c */ /* 0x000fe20004705670 */
[----:B------:R-:W-:Y:S02]  /*19640*/  IMAD.U32 R5, RZ, RZ, UR8 ;  /* 0x00000008ff057e24 */ /* 0x000fe4000f8e00ff */
[----:B------:R-:W-:-:S02]  /*19650*/  IMAD.SHL.U32 R11, R7, 0x100, RZ ;  /* 0x00000100070b7824 */ /* 0x000fc400078e00ff */
[----:B------:R-:W-:Y:S02]  /*19660*/  IMAD.SHL.U32 R12, R12, 0x80, RZ ;  /* 0x000000800c0c7824 */ /* 0x000fe400078e00ff */
[----:B------:R-:W-:Y:S02]  /*19670*/  IMAD.MOV.U32 R4, RZ, RZ, 0x1 ;  /* 0x00000001ff047424 */ /* 0x000fe400078e00ff */
[----:B------:R-:W-:Y:S02]  /*19680*/  IMAD.U32 R6, RZ, RZ, UR5 ;  /* 0x00000005ff067e24 */ /* 0x000fe4000f8e00ff */
[----:B------:R-:W-:Y:S02]  /*19690*/  IMAD.MOV.U32 R17, RZ, RZ, RZ ;  /* 0x000000ffff117224 */ /* 0x000fe400078e00ff */
[C---:B------:R-:W-:Y:S02]  /*196a0*/  VIADD R13, R11.reuse, 0x40 ;  /* 0x000000400b0d7836 */ /* 0x040fe40000000000 */
[----:B------:R-:W-:-:S02]  /*196b0*/  VIADD R15, R11, 0x80 ;  /* 0x000000800b0f7836 */ /* 0x000fc40000000000 */
[----:B------:R-:W-:Y:S02]  /*196c0*/  VIADD R16, R11, 0xc0 ;  /* 0x000000c00b107836 */ /* 0x000fe40000000000 */
[----:B-1----:R-:W-:Y:S02]  /*196d0*/  IMAD R9, R0, UR7, R3 ;  /* 0x0000000700097c24 */ /* 0x002fe4000f8e0203 */
[----:B------:R-:W-:Y:S02]  /*196e0*/  IMAD.U32 R3, RZ, RZ, UR6 ;  /* 0x00000006ff037e24 */ /* 0x000fe4000f8e00ff */
[----:B------:R-:W-:Y:S02]  /*196f0*/  IMAD R8, R5, UR15, R2 ;  /* 0x0000000f05087c24 */ /* 0x000fe4000f8e0202 */
[----:B0-----:R-:W-:Y:S01]  /*19700*/  IMAD.SHL.U32 R0, R10, 0x800, RZ ;  /* 0x000008000a007824 */ /* 0x001fe200078e00ff */
[----:B------:R-:W-:Y:S01]  /*19710*/  LOP3.LUT R3, R3, 0x2, RZ, 0xfc, !PT ;  /* 0x0000000203037812 */ /* 0x000fe200078efcff */
[----:B------:R-:W-:-:S02]  /*19720*/  IMAD.MOV.U32 R5, RZ, RZ, RZ ;  /* 0x000000ffff057224 */ /* 0x000fc400078e00ff */
[----:B------:R-:W-:Y:S01]  /*19730*/  IMAD.SHL.U32 R2, R10, 0x20, RZ ;  /* 0x000000200a027824 */ /* 0x000fe200078e00ff */
[----:B------:R-:W-:Y:S01]  /*19740*/  LOP3.LUT R0, R0, 0x800, RZ, 0xc0, !PT ;  /* 0x0000080000007812 */ /* 0x000fe200078ec0ff */
[----:B------:R-:W-:-:S07]  /*19750*/  VIADD R18, R12, 0x40 ;  /* 0x000000400c127836 */ /* 0x000fce0000000000 */
.L_x_532:
[----:B------:R-:W0:Y:S01]  /*19760*/  S2R R10, SR_CgaCtaId ;  /* 0x00000000000a7919 */ /* 0x000e220000008800 */
[----:B------:R-:W-:-:S04]  /*19770*/  MOV R7, 0x400 ;  /* 0x0000040000077802 */ /* 0x000fc80000000f00 */
[----:B0-----:R-:W-:Y:S02]  /*19780*/  LEA R14, R10, R7, 0x18 ;  /* 0x000000070a0e7211 */ /* 0x001fe400078ec0ff */
[----:B------:R-:W-:-:S03]  /*19790*/  SHF.L.U32 R7, R4, 0x1f, RZ ;  /* 0x0000001f04077819 */ /* 0x000fc600000006ff */
[----:B------:R-:W-:-:S07]  /*197a0*/  IMAD R10, R5, 0x8, R14 ;  /* 0x00000008050a7824 */ /* 0x000fce00078e020e */
.L_x_529:
[----:B0-----:R0:W1:Y:S02]  /*197b0*/  SYNCS.PHASECHK.TRANS64.TRYWAIT P1, [R10+URZ+0x30020], R7 ;  /* 0x030020070a0075a7 */ /* 0x001064000802017f */
[----:B-1----:R-:W-:Y:S05]  /*197c0*/  @!P1 NANOSLEEP.SYNCS 0x989680 ;  /* 0x009896800000995d */ /* 0x002fea0003900000 */
[----:B------:R-:W1:Y:S02]  /*197d0*/  @!P1 SYNCS.PHASECHK.TRANS64 P1, [R10+URZ+0x30020], R7 ;  /* 0x030020070a0095a7 */ /* 0x000e64000802007f */
[----:B-1----:R-:W-:Y:S05]  /*197e0*/  @!P1 BRA `(.L_x_529) ;  /* 0xfffffffc00f09947 */ /* 0x002fea000383ffff */
[----:B0-----:R-:W0:Y:S02]  /*197f0*/  @!P2 LDC R7, c[0x0][0x500] ;  /* 0x00014000ff07ab82 */ /* 0x001e240000000800 */
[----:B0-----:R0:W-:Y:S02]  /*19800*/  @!P2 SYNCS.ARRIVE.TRANS64 RZ, [R10+URZ+0x30000], R7 ;  /* 0x030000070affa9a7 */ /* 0x0011e4000800003f */
[----:B0-----:R-:W-:-:S04]  /*19810*/  PRMT R7, R3, 0x9910, RZ ;  /* 0x0000991003077816 */ /* 0x001fc800000000ff */
[----:B------:R-:W-:-:S13]  /*19820*/  ISETP.NE.AND P1, PT, R7, 0x2, PT ;  /* 0x000000020700780c */ /* 0x000fda0003f25270 */
[----:B------:R-:W-:Y:S05]  /*19830*/  @P1 BRA `(.L_x_530) ;  /* 0x0000000000041947 */ /* 0x000fea0003800000 */
[----:B------:R-:W-:Y:S01]  /*19840*/  BPT.TRAP 0x1 ;  /* 0x000000040000795c */ /* 0x000fe20000300000 */
.L_x_530:
[----:B------:R-:W-:Y:S05]  /*19850*/  @P0 BRA `(.L_x_531) ;  /* 0x0000000000040947 */ /* 0x000fea0003800000 */
[----:B------:R-:W-:Y:S01]  /*19860*/  BPT.TRAP 0x1 ;  /* 0x000000040000795c */ /* 0x000fe20000300000 */
.L_x_531:
[----:B------:R-:W-:Y:S01]  /*19870*/  R2UR UR31, R17 ;  /* 0x00000000111f72ca */ /* 0x000fe200000e0000 */
[----:B------:R-:W-:Y:S01]  /*19880*/  ULDC UR20, c[0x0][0x48c] ;  /* 0x0001230000147ab9 */ /* 0x000fe20000000800 */
[----:B------:R-:W-:Y:S01]  /*19890*/  R2UR UR25, R2 ;  /* 0x00000000021972ca */ /* 0x000fe200000e0000 */
[----:B------:R-:W-:Y:S01]  /*198a0*/  UISETP.NE.AND UP0, UPT, UR20, 0x1, UPT ;  /* 0x000000011400788c */ /* 0x000fe2000bf05270 */
[C---:B------:R-:W-:Y:S01]  /*198b0*/  IMAD R7, R5.reuse, 0x2000, R0 ;  /* 0x0000200005077824 */ /* 0x040fe200078e0200 */
[----:B------:R-:W-:Y:S01]  /*198c0*/  R2UR UR28, R5 ;  /* 0x00000000051c72ca */ /* 0x000fe200000e0000 */
[----:B------:R-:W-:Y:S01]  /*198d0*/  ULDC.64 UR40, c[0x0][0x4b8] ;  /* 0x00012e0000287ab9 */ /* 0x000fe20000000a00 */
[----:B------:R-:W-:Y:S01]  /*198e0*/  R2UR UR4, R14 ;  /* 0x000000000e0472ca */ /* 0x000fe200000e0000 */
[----:B------:R-:W-:Y:S01]  /*198f0*/  IMAD R7, R7, 0x2, R14 ;  /* 0x0000000207077824 */ /* 0x000fe200078e020e */
[----:B------:R-:W-:Y:S01]  /*19900*/  R2UR UR29, R10 ;  /* 0x000000000a1d72ca */ /* 0x000fe200000e0000 */
[----:B------:R-:W-:Y:S01]  /*19910*/  ULDC.64 UR42, c[0x0][0x4d0] ;  /* 0x00013400002a7ab9 */ /* 0x000fe20000000a00 */
[----:B------:R-:W-:Y:S01]  /*19920*/  PRMT R10, R8, 0x40, R9 ;  /* 0x00000040080a7816 */ /* 0x000fe20000000009 */
[----:B------:R-:W-:Y:S01]  /*19930*/  VIADD R5, R5, 0x1 ;  /* 0x0000000105057836 */ /* 0x000fe20000000000 */
[----:B------:R-:W-:Y:S01]  /*19940*/  USHF.L.U32 UR31, UR31, 0x6, URZ ;  /* 0x000000061f1f7899 */ /* 0x000fe2000800063f */
[----:B------:R-:W-:Y:S01]  /*19950*/  R2UR UR8, R7 ;  /* 0x00000000070872ca */ /* 0x000fe200000e0000 */
[----:B------:R-:W-:Y:S01]  /*19960*/  @UP0 ULDC.64 UR18, c[0x0][0x490] ;  /* 0x0001240000120ab9 */ /* 0x000fe20000000a00 */
[----:B------:R-:W-:Y:S01]  /*19970*/  @UP0 ULDC.64 UR12, c[0x0][0x490] ;  /* 0x00012400000c0ab9 */ /* 0x000fe20000000a00 */
[----:B------:R-:W-:Y:S01]  /*19980*/  ULOP3.LUT UR25, UR31, 0x20, UR25, 0xf8, !UPT ;  /* 0x000000201f197892 */ /* 0x000fe2000f8ef819 */
[----:B------:R-:W-:Y:S01]  /*19990*/  IMAD.MOV.U32 R7, RZ, RZ, 0x3 ;  /* 0x00000003ff077424 */ /* 0x000fe200078e00ff */
[----:B------:R-:W-:Y:S01]  /*199a0*/  R2UR UR46, R10 ;  /* 0x000000000a2e72ca */ /* 0x000fe200000e0000 */
[----:B------:R-:W-:Y:S01]  /*199b0*/  ULEA UR28, UR28, UR4, 0xf ;  /* 0x000000041c1c7291 */ /* 0x000fe2000f8e783f */
[----:B------:R-:W-:Y:S01]  /*199c0*/  R2UR UR30, R11 ;  /* 0x000000000b1e72ca */ /* 0x000fe200000e0000 */
[----:B------:R-:W-:Y:S01]  /*199d0*/  UIMAD.WIDE.U32 UR16, UR25, UR18, URZ ;  /* 0x00000012191072a5 */ /* 0x000fe2000f8e003f */
[----:B------:R-:W-:Y:S01]  /*199e0*/  R2UR UR4, R7 ;  /* 0x00000000070472ca */ /* 0x000fe200000e0000 */
[----:B------:R-:W-:Y:S01]  /*199f0*/  UIMAD.WIDE.U32 UR10, UR25, UR12, URZ ;  /* 0x0000000c190a72a5 */ /* 0x000fe2000f8e003f */
[C---:B------:R-:W-:Y:S01]  /*19a00*/  ISETP.GT.AND P3, PT, R6.reuse, 0x1, PT ;  /* 0x000000010600780c */ /* 0x040fe20003f64270 */
[----:B------:R-:W-:Y:S01]  /*19a10*/  UMOV UR9, UR25 ;  /* 0x0000001900097c82 */ /* 0x000fe20008000000 */
[----:B------:R-:W-:Y:S01]  /*19a20*/  UMOV UR12, UR25 ;  /* 0x00000019000c7c82 */ /* 0x000fe20008000000 */
[----:B------:R-:W-:Y:S01]  /*19a30*/  @UP0 USHF.R.U32.HI UR12, URZ, UR19, UR17 ;  /* 0x000000133f0c0299 */ /* 0x000fe20008011611 */
[----:B------:R-:W-:Y:S01]  /*19a40*/  ISETP.NE.AND P1, PT, R5, 0x4, PT ;  /* 0x000000040500780c */ /* 0x000fe20003f25270 */
[----:B------:R-:W-:Y:S01]  /*19a50*/  @UP0 USHF.R.U32.HI UR9, URZ, UR13, UR11 ;  /* 0x0000000d3f090299 */ /* 0x000fe2000801160b */
[----:B------:R-:W-:Y:S01]  /*19a60*/  VIADD R6, R6, 0xffffffff ;  /* 0xffffffff06067836 */ /* 0x000fe20000000000 */
[----:B------:R-:W-:Y:S01]  /*19a70*/  ULDC UR17, c[0x0][0x498] ;  /* 0x0001260000117ab9 */ /* 0x000fe20000000800 */
[----:B------:R-:W-:Y:S01]  /*19a80*/  ULDC.64 UR10, c[0x0][0x198] ;  /* 0x00006600000a7ab9 */ /* 0x000fe20000000a00 */
[----:B------:R-:W-:Y:S01]  /*19a90*/  UISETP.NE.AND UP0, UPT, UR17, 0x1, UPT ;  /* 0x000000011100788c */ /* 0x000fe2000bf05270 */
[----:B------:R-:W-:Y:S01]  /*19aa0*/  SEL R7, RZ, 0x1, P1 ;  /* 0x00000001ff077807 */ /* 0x000fe20000800000 */
[----:B------:R-:W-:Y:S01]  /*19ab0*/  UIADD3 UR44, UP1, UR10, 0xf0, URZ ;  /* 0x000000f00a2c7890 */ /* 0x000fe2000ff3e03f */
[----:B------:R-:W-:Y:S01]  /*19ac0*/  VIADD R17, R17, 0x1 ;  /* 0x0000000111117836 */ /* 0x000fe20000000000 */
[----:B------:R-:W-:Y:S01]  /*19ad0*/  UIADD3 UR48, UP2, UR10, 0x1f0, URZ ;  /* 0x000001f00a307890 */ /* 0x000fe2000ff5e03f */
[----:B------:R-:W-:Y:S01]  /*19ae0*/  LOP3.LUT R4, R4, R7, RZ, 0x3c, !PT ;  /* 0x0000000704047212 */ /* 0x000fe200078e3cff */
[----:B------:R-:W-:Y:S01]  /*19af0*/  UIADD3 UR26, -UR9, URZ, URZ ;  /* 0x0000003f091a7290 */ /* 0x000fe2000fffe13f */
[----:B------:R-:W-:Y:S01]  /*19b00*/  SEL R5, R5, RZ, P1 ;  /* 0x000000ff05057207 */ /* 0x000fe20000800000 */
[----:B------:R-:W-:-:S02]  /*19b10*/  UIADD3 UR34, -UR12, URZ, URZ ;  /* 0x0000003f0c227290 */ /* 0x000fc4000fffe13f */
[----:B------:R-:W-:Y:S01]  /*19b20*/  UIADD3.X UR45, URZ, UR11, URZ, UP1, !UPT ;  /* 0x0000000b3f2d7290 */ /* 0x000fe20008ffe43f */
[----:B------:R-:W-:Y:S01]  /*19b30*/  @UP0 ULDC UR18, c[0x0][0x49c] ;  /* 0x0001270000120ab9 */ /* 0x000fe20000000800 */
[----:B------:R-:W-:Y:S01]  /*19b40*/  @UP0 ULDC UR10, c[0x0][0x49c] ;  /* 0x00012700000a0ab9 */ /* 0x000fe20000000800 */
[----:B------:R-:W-:Y:S02]  /*19b50*/  UIADD3.X UR49, URZ, UR11, URZ, UP2, !UPT ;  /* 0x0000000b3f317290 */ /* 0x000fe400097fe43f */
[----:B------:R-:W-:Y:S02]  /*19b60*/  UIMAD.WIDE.U32 UR18, UR9, UR18, URZ ;  /* 0x00000012091272a5 */ /* 0x000fe4000f8e003f */
[----:B------:R-:W-:Y:S01]  /*19b70*/  UIMAD.WIDE.U32 UR10, UR12, UR10, URZ ;  /* 0x0000000a0c0a72a5 */ /* 0x000fe2000f8e003f */
[----:B------:R-:W-:Y:S01]  /*19b80*/  @UP0 ULDC UR38, c[0x0][0x4a0] ;  /* 0x0001280000260ab9 */ /* 0x000fe20000000800 */
[----:B------:R-:W-:Y:S01]  /*19b90*/  UIMAD UR26, UR20, UR26, UR25 ;  /* 0x0000001a141a72a4 */ /* 0x000fe2000f8e0219 */
[----:B------:R-:W-:Y:S01]  /*19ba0*/  @UP0 ULDC UR50, c[0x0][0x4a0] ;  /* 0x0001280000320ab9 */ /* 0x000fe20000000800 */
[----:B------:R-:W-:Y:S01]  /*19bb0*/  UMOV UR21, UR9 ;  /* 0x0000000900157c82 */ /* 0x000fe20008000000 */
[----:B------:R-:W-:Y:S01]  /*19bc0*/  UIMAD UR20, UR20, UR34, UR25 ;  /* 0x00000022141472a4 */ /* 0x000fe2000f8e0219 */
[----:B------:R-:W-:Y:S01]  /*19bd0*/  R2UR UR34, R13 ;  /* 0x000000000d2272ca */ /* 0x000fe200000e0000 */
[----:B------:R-:W-:Y:S01]  /*19be0*/  UMOV UR13, UR12 ;  /* 0x0000000c000d7c82 */ /* 0x000fe20008000000 */
[----:B------:R-:W-:Y:S01]  /*19bf0*/  @UP0 USHF.R.U32.HI UR21, URZ, UR38, UR19 ;  /* 0x000000263f150299 */ /* 0x000fe20008011613 */
[----:B------:R-:W-:Y:S01]  /*19c00*/  R2UR UR38, R15 ;  /* 0x000000000f2672ca */ /* 0x000fe200000e0000 */
[----:B------:R-:W-:Y:S01]  /*19c10*/  @UP0 USHF.R.U32.HI UR13, URZ, UR50, UR11 ;  /* 0x000000323f0d0299 */ /* 0x000fe2000801160b */
[----:B------:R-:W-:Y:S01]  /*19c20*/  R2UR UR18, R12 ;  /* 0x000000000c1272ca */ /* 0x000fe200000e0000 */
[----:B------:R-:W-:Y:S01]  /*19c30*/  UIMAD UR11, UR20, UR40, UR42 ;  /* 0x00000028140b72a4 */ /* 0x000fe2000f8e022a */
[----:B------:R-:W-:Y:S01]  /*19c40*/  R2UR UR10, R18 ;  /* 0x00000000120a72ca */ /* 0x000fe200000e0000 */
[----:B------:R-:W-:-:S02]  /*19c50*/  UIADD3 UR20, -UR21, URZ, URZ ;  /* 0x0000003f15147290 */ /* 0x000fc4000fffe13f */
[----:B------:R-:W-:Y:S02]  /*19c60*/  UIADD3 UR25, -UR13, URZ, URZ ;  /* 0x0000003f0d197290 */ /* 0x000fe4000fffe13f */
[----:B------:R-:W-:Y:S01]  /*19c70*/  UIMAD UR19, UR26, UR40, UR42 ;  /* 0x000000281a1372a4 */ /* 0x000fe2000f8e022a */
[----:B------:R-:W-:Y:S01]  /*19c80*/  R2UR UR26, R16 ;  /* 0x00000000101a72ca */ /* 0x000fe200000e0000 */
[----:B------:R-:W-:Y:S02]  /*19c90*/  UIADD3 UR29, UR29, 0x30000, URZ ;  /* 0x000300001d1d7890 */ /* 0x000fe4000fffe03f */
[----:B------:R-:W-:Y:S02]  /*19ca0*/  UIMAD UR20, UR17, UR20, UR9 ;  /* 0x00000014111472a4 */ /* 0x000fe4000f8e0209 */
[----:B------:R-:W-:Y:S02]  /*19cb0*/  UIADD3 UR32, UR28, 0x2000, URZ ;  /* 0x000020001c207890 */ /* 0x000fe4000fffe03f */
[----:B------:R-:W-:-:S02]  /*19cc0*/  UIMAD UR12, UR17, UR25, UR12 ;  /* 0x00000019110c72a4 */ /* 0x000fc4000f8e020c */
[----:B------:R-:W-:Y:S02]  /*19cd0*/  UIADD3 UR36, UR28, 0x4000, URZ ;  /* 0x000040001c247890 */ /* 0x000fe4000fffe03f */
[----:B------:R-:W-:Y:S02]  /*19ce0*/  UIADD3 UR24, UR28, 0x6000, URZ ;  /* 0x000060001c187890 */ /* 0x000fe4000fffe03f */
[----:B------:R-:W-:Y:S02]  /*19cf0*/  UIADD3 UR16, UR8, 0x20000, URZ ;  /* 0x0002000008107890 */ /* 0x000fe4000fffe03f */
[----:B------:R-:W-:Y:S02]  /*19d00*/  UIMAD UR20, UR20, UR41, UR43 ;  /* 0x00000029141472a4 */ /* 0x000fe4000f8e022b */
[----:B------:R-:W-:Y:S02]  /*19d10*/  UPRMT UR4, UR46, 0x5410, UR4 ;  /* 0x000054102e047896 */ /* 0x000fe40008000004 */
[----:B------:R-:W-:-:S02]  /*19d20*/  UIADD3 UR8, UR8, 0x22000, URZ ;  /* 0x0002200008087890 */ /* 0x000fc4000fffe03f */
[----:B------:R-:W-:Y:S01]  /*19d30*/  UIMAD UR12, UR12, UR41, UR43 ;  /* 0x000000290c0c72a4 */ /* 0x000fe2000f8e022b */
[----:B------:R-:W-:Y:S01]  /*19d40*/  UMOV UR22, 0x0 ;  /* 0x0000000000167882 */ /* 0x000fe20000000000 */
[----:B------:R-:W-:Y:S01]  /*19d50*/  UMOV UR23, 0x10000000 ;  /* 0x1000000000177882 */ /* 0x000fe20000000000 */
[----:B------:R-:W-:Y:S01]  /*19d60*/  UMOV UR33, UR29 ;  /* 0x0000001d00217c82 */ /* 0x000fe20008000000 */
[----:B------:R-:W-:Y:S01]  /*19d70*/  UMOV UR35, UR31 ;  /* 0x0000001f00237c82 */ /* 0x000fe20008000000 */
[----:B------:R-:W-:Y:S01]  /*19d80*/  UMOV UR37, UR29 ;  /* 0x0000001d00257c82 */ /* 0x000fe20008000000 */
[----:B------:R-:W-:Y:S01]  /*19d90*/  UMOV UR39, UR31 ;  /* 0x0000001f00277c82 */ /* 0x000fe20008000000 */
[----:B------:R0:W-:Y:S01]  /*19da0*/  UTMALDG.2D [UR28], [UR44], desc[UR22] ;  /* 0x0000161c2c0075b4 */ /* 0x0001e20008009000 */
[----:B------:R-:W-:Y:S01]  /*19db0*/  UMOV UR27, UR31 ;  /* 0x0000001f001b7c82 */ /* 0x000fe20008000000 */
[----:B------:R-:W-:Y:S01]  /*19dc0*/  UMOV UR25, UR29 ;  /* 0x0000001d00197c82 */ /* 0x000fe20008000000 */
[----:B------:R-:W-:Y:S01]  /*19dd0*/  UMOV UR17, UR29 ;  /* 0x0000001d00117c82 */ /* 0x000fe20008000000 */
[----:B------:R-:W-:Y:S01]  /*19de0*/  UMOV UR9, UR29 ;  /* 0x0000001d00097c82 */ /* 0x000fe20008000000 */
[----:B------:R0:W-:Y:S01]  /*19df0*/  UTMALDG.2D [UR32], [UR44], desc[UR22] ;  /* 0x000016202c0075b4 */ /* 0x0001e20008009000 */
[----:B------:R0:W-:Y:S01]  /*19e00*/  UTMALDG.2D [UR36], [UR44], desc[UR22] ;  /* 0x000016242c0075b4 */ /* 0x0001e20008009000 */
[----:B------:R0:W-:Y:S01]  /*19e10*/  UTMALDG.2D [UR24], [UR44], desc[UR22] ;  /* 0x000016182c0075b4 */ /* 0x0001e20008009000 */
[----:B------:R0:W-:Y:S01]  /*19e20*/  UTMALDG.4D.IM2COL.MULTICAST [UR16], [UR48], UR4 ;  /* 0x00000010300073b4 */ /* 0x0001e20008058804 */
[----:B------:R0:W-:Y:S02]  /*19e30*/  UTMALDG.4D.IM2COL.MULTICAST [UR8], [UR48], UR4 ;  /* 0x00000008300073b4 */ /* 0x0001e40008058804 */
[----:B0-----:R-:W-:Y:S05]  /*19e40*/  @P3 BRA `(.L_x_532) ;  /* 0xfffffff800443947 */ /* 0x001fea000383ffff */
.L_x_528:
[----:B------:R-:W-:Y:S05]  /*19e50*/  WARPSYNC.ALL ;  /* 0x0000000000007948 */ /* 0x000fea0003800000 */
[----:B------:R-:W-:-:S13]  /*19e60*/  ELECT P0, URZ, PT ;  /* 0x00000000003f782f */ /* 0x000fda0003800000 */
[----:B------:R-:W-:Y:S05]  /*19e70*/  @!P0 EXIT ;  /* 0x000000000000894d */ /* 0x000fea0003800000 */
[----:B------:R-:W-:-:S04]  /*19e80*/  ULOP3.LUT UR6, UR6, 0x2, URZ, 0xfc, !UPT ;  /* 0x0000000206067892 */ /* 0x000fc8000f8efc3f */
[----:B------:R-:W-:-:S06]  /*19e90*/  UISETP.NE.AND UP0, UPT, UR6, 0x3, UPT ;  /* 0x000000030600788c */ /* 0x000fcc000bf05270 */
[----:B------:R-:W-:-:S13]  /*19ea0*/  PLOP3.LUT P0, PT, PT, PT, UP0, 0x80, 0x0 ;  /* 0x000000000000781c */ /* 0x000fda0003f0f008 */
[----:B------:R-:W-:Y:S05]  /*19eb0*/  @!P0 BRA `(.L_x_533) ;  /* 0x0000000000048947 */ /* 0x000fea0003800000 */
[----:B------:R-:W-:Y:S01]  /*19ec0*/  BPT.TRAP 0x1 ;  /* 0x000000040000795c */ /* 0x000fe20000300000 */
.L_x_533:
[----:B------:R-:W0:Y:S01]  /*19ed0*/  S2UR UR7, SR_CgaCtaId ;  /* 0x00000000000779c3 */ /* 0x000e220000008800 */
[----:B------:R-:W-:Y:S01]  /*19ee0*/  ULOP3.LUT UP0, URZ, UR5, 0x4, URZ, 0xc0, !UPT ;  /* 0x00000004053f7892 */ /* 0x000fe2000f80c03f */
[----:B------:R-:W-:Y:S01]  /*19ef0*/  UMOV UR6, 0x400 ;  /* 0x0000040000067882 */ /* 0x000fe20000000000 */
[----:B------:R-:W-:Y:S02]  /*19f00*/  USHF.L.U32 UR4, UR5, 0x3, URZ ;  /* 0x0000000305047899 */ /* 0x000fe4000800063f */
[----:B------:R-:W-:Y:S02]  /*19f10*/  USEL UR8, URZ, 0x1, UP0 ;  /* 0x000000013f087887 */ /* 0x000fe40008000000 */
[----:B------:R-:W-:-:S04]  /*19f20*/  ULOP3.LUT UR5, UR5, 0x3, URZ, 0xc0, !UPT ;  /* 0x0000000305057892 */ /* 0x000fc8000f8ec03f */
[----:B------:R-:W-:-:S05]  /*19f30*/  IMAD.U32 R0, RZ, RZ, UR8 ;  /* 0x00000008ff007e24 */ /* 0x000fca000f8e00ff */
[----:B------:R-:W-:Y:S01]  /*19f40*/  SHF.L.U32 R0, R0, 0x1f, RZ ;  /* 0x0000001f00007819 */ /* 0x000fe200000006ff */
[----:B0-----:R-:W-:Y:S02]  /*19f50*/  ULEA UR7, UR7, UR6, 0x18 ;  /* 0x0000000607077291 */ /* 0x001fe4000f8ec03f */
[----:B------:R-:W-:Y:S02]  /*19f60*/  ULOP3.LUT UR6, UR4, 0x18, URZ, 0xc0, !UPT ;  /* 0x0000001804067892 */ /* 0x000fe4000f8ec03f */
[----:B------:R-:W-:-:S04]  /*19f70*/  UIADD3 UR4, UR7, 0x30020, URZ ;  /* 0x0003002007047890 */ /* 0x000fc8000fffe03f */
[----:B------:R-:W-:-:S12]  /*19f80*/  UIADD3 UR6, UR4, UR6, URZ ;  /* 0x0000000604067290 */ /* 0x000fd8000fffe03f */
.L_x_534:
[----:B0-----:R-:W-:-:S04]  /*19f90*/  IMAD.U32 R3, RZ, RZ, UR6 ;  /* 0x00000006ff037e24 */ /* 0x001fc8000f8e00ff */
[----:B------:R0:W1:Y:S03]  /*19fa0*/  SYNCS.PHASECHK.TRANS64.TRYWAIT P0, [R3+URZ], R0 ;  /* 0x00000000030075a7 */ /* 0x000066000800017f */
[----:B-1----:R-:W-:Y:S05]  /*19fb0*/  @!P0 NANOSLEEP.SYNCS 0x989680 ;  /* 0x009896800000895d */ /* 0x002fea0003900000 */
[----:B------:R-:W1:Y:S02]  /*19fc0*/  @!P0 SYNCS.PHASECHK.TRANS64 P0, [R3+URZ], R0 ;  /* 0x00000000030085a7 */ /* 0x000e64000800007f */
[----:B-1----:R-:W-:Y:S05]  /*19fd0*/  @!P0 BRA `(.L_x_534) ;  /* 0xfffffffc00ec8947 */ /* 0x002fea000383ffff */
[----:B------:R-:W-:-:S04]  /*19fe0*/  UIADD3 UR5, UR5, 0x1, URZ ;  /* 0x0000000105057890 */ /* 0x000fc8000fffe03f */
[----:B------:R-:W-:Y:S02]  /*19ff0*/  UISETP.EQ.XOR UP0, UPT, UR5, 0x4, !UP0 ;  /* 0x000000040500788c */ /* 0x000fe4000c702a70 */
[----:B------:R-:W-:Y:S02]  /*1a000*/  UISETP.NE.AND UP1, UPT, UR5, 0x4, UPT ;  /* 0x000000040500788c */ /* 0x000fe4000bf25270 */
[----:B------:R-:W-:Y:S02]  /*1a010*/  USEL UR6, URZ, 0x1, !UP0 ;  /* 0x000000013f067887 */ /* 0x000fe4000c000000 */
[----:B------:R-:W-:-:S04]  /*1a020*/  USEL UR5, UR5, URZ, UP1 ;  /* 0x0000003f05057287 */ /* 0x000fc80008800000 */
[----:B0-----:R-:W-:Y:S01]  /*1a030*/  IMAD.U32 R0, RZ, RZ, UR6 ;  /* 0x00000006ff007e24 */ /* 0x001fe2000f8e00ff */
[----:B------:R-:W-:-:S04]  /*1a040*/  ULEA UR7, UR5, UR4, 0x3 ;  /* 0x0000000405077291 */ /* 0x000fc8000f8e183f */
[----:B------:R-:W-:-:S08]  /*1a050*/  SHF.L.U32 R0, R0, 0x1f, RZ ;  /* 0x0000001f00007819 */ /* 0x000fd000000006ff */
.L_x_535:
[----:B0-----:R-:W-:-:S04]  /*1a060*/  IMAD.U32 R3, RZ, RZ, UR7 ;  /* 0x00000007ff037e24 */ /* 0x001fc8000f8e00ff */
[----:B------:R0:W1:Y:S03]  /*1a070*/  SYNCS.PHASECHK.TRANS64.TRYWAIT P0, [R3+URZ], R0 ;  /* 0x00000000030075a7 */ /* 0x000066000800017f */
[----:B-1----:R-:W-:Y:S05]  /*1a080*/  @!P0 NANOSLEEP.SYNCS 0x989680 ;  /* 0x009896800000895d */ /* 0x002fea0003900000 */
[----:B------:R-:W1:Y:S02]  /*1a090*/  @!P0 SYNCS.PHASECHK.TRANS64 P0, [R3+URZ], R0 ;  /* 0x00000000030085a7 */ /* 0x000e64000800007f */
[----:B-1----:R-:W-:Y:S05]  /*1a0a0*/  @!P0 BRA `(.L_x_535) ;  /* 0xfffffffc00ec8947 */ /* 0x002fea000383ffff */
[----:B------:R-:W-:-:S04]  /*1a0b0*/  UIADD3 UR5, UR5, 0x1, URZ ;  /* 0x0000000105057890 */ /* 0x000fc8000fffe03f */
[----:B------:R-:W-:Y:S02]  /*1a0c0*/  UISETP.EQ.XOR UP0, UPT, UR5, 0x4, UP0 ;  /* 0x000000040500788c */ /* 0x000fe40008702a70 */
[----:B------:R-:W-:Y:S02]  /*1a0d0*/  UISETP.NE.AND UP1, UPT, UR5, 0x4, UPT ;  /* 0x000000040500788c */ /* 0x000fe4000bf25270 */
[----:B------:R-:W-:Y:S02]  /*1a0e0*/  USEL UR6, URZ, 0x1, !UP0 ;  /* 0x000000013f067887 */ /* 0x000fe4000c000000 */
[----:B------:R-:W-:-:S04]  /*1a0f0*/  USEL UR5, UR5, URZ, UP1 ;  /* 0x0000003f05057287 */ /* 0x000fc80008800000 */
[----:B0-----:R-:W-:Y:S01]  /*1a100*/  IMAD.U32 R0, RZ, RZ, UR6 ;  /* 0x00000006ff007e24 */ /* 0x001fe2000f8e00ff */
[----:B------:R-:W-:-:S04]  /*1a110*/  ULEA UR7, UR5, UR4, 0x3 ;  /* 0x0000000405077291 */ /* 0x000fc8000f8e183f */
[----:B------:R-:W-:-:S08]  /*1a120*/  SHF.L.U32 R0, R0, 0x1f, RZ ;  /* 0x0000001f00007819 */ /* 0x000fd000000006ff */
.L_x_536:
        /* <DEDUP_REMOVED lines=13> */
.L_x_537:
[----:B0-----:R-:W-:-:S04]  /*1a200*/  IMAD.U32 R3, RZ, RZ, UR5 ;  /* 0x00000005ff037e24 */ /* 0x001fc8000f8e00ff */
[----:B------:R0:W1:Y:S03]  /*1a210*/  SYNCS.PHASECHK.TRANS64.TRYWAIT P0, [R3+URZ], R0 ;  /* 0x00000000030075a7 */ /* 0x000066000800017f */
[----:B-1----:R-:W-:Y:S05]  /*1a220*/  @!P0 NANOSLEEP.SYNCS 0x989680 ;  /* 0x009896800000895d */ /* 0x002fea0003900000 */
[----:B------:R-:W1:Y:S02]  /*1a230*/  @!P0 SYNCS.PHASECHK.TRANS64 P0, [R3+URZ], R0 ;  /* 0x00000000030085a7 */ /* 0x000e64000800007f */
[----:B-1----:R-:W-:Y:S05]  /*1a240*/  @P0 EXIT ;  /* 0x000000000000094d */ /* 0x002fea0003800000 */
[----:B------:R-:W-:Y:S05]  /*1a250*/  BRA `(.L_x_537) ;  /* 0xfffffffc00e87947 */ /* 0x000fea000383ffff */
.L_x_538:
[----:B------:R-:W-:-:S00]  /*1a260*/  BRA `(.L_x_538) ;  /* 0xfffffffc00fc7947 */ /* 0x000fc0000383ffff */
[----:B------:R-:W-:-:S00]  /*1a270*/  NOP ;  /* 0x0000000000007918 */ /* 0x000fc00000000000 */
        /* <DEDUP_REMOVED lines=8> */
.L_x_539:


//--------------------- .nv.shared._ZN7cutlass13device_kernelINS_4conv6kernel13ConvUniversalINS1_16ConvProblemShapeILNS1_8OperatorE2ELi2EEENS1_10collective14CollectiveConvINS1_46MainloopSm90TmaGmmaWarpSpecializedImplicitGemmILS5_2ELi4ELi2EN4cute5tupleIJNSA_1CILi2EEENSC_ILi1EEESE_EEENS1_36KernelImplicitTmaWarpSpecializedSm90ELi1EEENSB_IJNSC_ILi256EEENSB_IJNSC_ILi128EEEEEENSB_IJNSC_ILi64EEEEEEEEENS_10bfloat16_tESO_NSA_8TiledMMAINSA_8MMA_AtomIJNSA_4SM904GMMA28MMA_64x128x16_F32BF16BF16_SSILNSS_5MajorE1ELSU_1ELNSS_7ScaleInE1ELSV_1EEEEEENSA_6LayoutINSB_IJSE_SE_SE_EEENSB_IJNSC_ILi0EEES10_S10_EEEEENSB_IJNSA_10UnderscoreES13_S13_EEEEENS7_6detail26Sm90ImplicitGemmTileTraitsINSA_13SM90_TMA_LOADENSA_14ComposedLayoutINSA_7SwizzleILi3ELi4ELi3EEENSA_18smem_ptr_flag_bitsILi16EEENSY_INSB_IJNSB_IJSL_NSC_ILi4EEEEEENSB_IJNSC_ILi8EEES1G_EEENSB_IJSE_S1E_EEEEEENSB_IJNSB_IJSE_NSC_ILi4096EEEEEENSB_IJSL_NSC_ILi512EEEEEENSB_IJS10_NSC_ILi16384EEEEEEEEEEEEEvEENS17_INSA_30SM90_TMA_LOAD_IM2COL_MULTICASTENS19_IS1B_S1D_NSY_INSB_IJNSB_IJSL_SD_EEES1H_S1I_EEENSB_IJS1L_S1N_NSB_IJS10_NSC_ILi8192EEEEEEEEEEEEEvEEEENS_8epilogue10collective6detail29Sm90TmaWarpSpecializedAdapterINS25_15DefaultEpilogueISO_NSB_IJlNSB_IJSE_llEEES10_EEES2A_NS24_6thread17LinearCombinationISO_Li1EffLNS2B_9ScaleType4KindE0ELNS_15FloatRoundStyleE2ESO_EENS_4gemm15EpilogueDefaultEEEEEvvEEEEvNT_6ParamsE --------------------------
	.section	.nv.shared._ZN7cutlass13device_kernelINS_4conv6kernel13ConvUniversalINS1_16ConvProblemShapeILNS1_8OperatorE2ELi2EEENS1_10collective14CollectiveConvINS1_46MainloopSm90TmaGmmaWarpSpecializedImplicitGemmILS5_2ELi4ELi2EN4cute5tupleIJNSA_1CILi2EEENSC_ILi1EEESE_EEENS1_36KernelImplicitTmaWarpSpecializedSm90ELi1EEENSB_IJNSC_ILi256EEENSB_IJNSC_ILi128EEEEEENSB_IJNSC_ILi64EEEEEEEEENS_10bfloat16_tESO_NSA_8TiledMMAINSA_8MMA_AtomIJNSA_4SM904GMMA28MMA_64x128x16_F32BF16BF16_SSILNSS_5MajorE1ELSU_1ELNSS_7ScaleInE1ELSV_1EEEEEENSA_6LayoutINSB_IJSE_SE_SE_EEENSB_IJNSC_ILi0EEES10_S10_EEEEENSB_IJNSA_10UnderscoreES13_S13_EEEEENS7_6detail26Sm90ImplicitGemmTileTraitsINSA_13SM90_TMA_LOADENSA_14ComposedLayoutINSA_7SwizzleILi3ELi4ELi3EEENSA_18smem_ptr_flag_bitsILi16EEENSY_INSB_IJNSB_IJSL_NSC_ILi4EEEEEENSB_IJNSC_ILi8EEES1G_EEENSB_IJSE_S1E_EEEEEENSB_IJNSB_IJSE_NSC_ILi4096EEEEEENSB_IJSL_NSC_ILi512EEEEEENSB_IJS10_NSC_ILi16384EEEEEEEEEEEEEvEENS17_INSA_30SM90_TMA_LOAD_IM2COL_MULTICASTENS19_IS1B_S1D_NSY_INSB_IJNSB_IJSL_SD_EEES1H_S1I_EEENSB_IJS1L_S1N_NSB_IJS10_NSC_ILi8192EEEEEEEEEEEEEvEEEENS_8epilogue10collective6detail29Sm90TmaWarpSpecializedAdapterINS25_15DefaultEpilogueISO_NSB_IJlNSB_IJSE_llEEES10_EEES2A_NS24_6thread17LinearCombinationISO_Li1EffLNS2B_9ScaleType4KindE0ELNS_15FloatRoundStyleE2ESO_EENS_4gemm15EpilogueDefaultEEEEEvvEEEEvNT_6ParamsE,"aw",@nobits
	.sectionflags	@""
	.align	16
	.zero		1024


//--------------------- .nv.shared.reserved.0     --------------------------
	.section	.nv.shared.reserved.0,"aw",@nobits
	.weak		__nv_reservedSMEM_offset_0_alias
	.size		__nv_reservedSMEM_offset_0_alias, 0, 0
	.other		__nv_reservedSMEM_offset_0_alias,@"STO_CUDA_RESERVED_SHARED STV_DEFAULT"
__nv_reservedSMEM_offset_0_alias:
	.zero		0


//--------------------- .nv.global                --------------------------
	.section	.nv.global,"aw",@nobits
.nv.global:
	.type		_ZN39_INTERNAL_aa633a18_4_k_cu_16b188e0_39454cute1_E,@object
	.size		_ZN39_INTERNAL_aa633a18_4_k_cu_16b188e0_39454cute1_E,(_ZN39_INTERNAL_aa633a18_4_k_cu_16b188e0_39454cuda3std3__45__cpo6cbeginE - _ZN39_INTERNAL_aa633a18_4_k_cu_16b188e0_39454cute1_E)
_ZN39_INTERNAL_aa633a18_4_k_cu_16b188e0_39454cute1_E:
	.zero		1
	.type		_ZN39_INTERNAL_aa633a18_4_k_cu_16b188e0_39454cuda3std3__45__cpo6cbeginE,@object
	.size		_ZN39_INTERNAL_aa633a18_4_k_cu_16b188e0_39454cuda3std3__45__cpo6cbeginE,(_ZN39_INTERNAL_aa633a18_4_k_cu_16b188e0_39454cuda3std3__48in_placeE - _ZN39_INTERNAL_aa633a18_4_k_cu_16b188e0_39454cuda3std3__45__cpo6cbeginE)
_ZN39_INTERNAL_aa633a18_4_k_cu_16b188e0_39454cuda3std3__45__cpo6cbeginE:
	.zero		1
	.type		_ZN39_INTERNAL_aa633a18_4_k_cu_16b188e0_39454cuda3std3__48in_placeE,@object
	.size		_ZN39_INTERNAL_aa633a18_4_k_cu_16b188e0_39454cuda3std3__48in_placeE,(_ZN39_INTERNAL_aa633a18_4_k_cu_16b188e0_39454cuda3std6ranges3__45__cpo9iter_moveE - _ZN39_INTERNAL_aa633a18_4_k_cu_16b188e0_39454cuda3std3__48in_placeE)
_ZN39_INTERNAL_aa633a18_4_k_cu_16b188e0_39454cuda3std3__48in_placeE:
	.zero		1
	.type		_ZN39_INTERNAL_aa633a18_4_k_cu_16b188e0_39454cuda3std6ranges3__45__cpo9iter_moveE,@object
	.size		_ZN39_INTERNAL_aa633a18_4_k_cu_16b188e0_39454cuda3std6ranges3__45__cpo9iter_moveE,(_ZN39_INTERNAL_aa633a18_4_k_cu_16b188e0_39454cuda3std3__45__cpo5beginE - _ZN39_INTERNAL_aa633a18_4_k_cu_16b188e0_39454cuda3std6ranges3__45__cpo9iter_moveE)
_ZN39_INTERNAL_aa633a18_4_k_cu_16b188e0_39454cuda3std6ranges3__45__cpo9iter_moveE:
	.zero		1
	.type		_ZN39_INTERNAL_aa633a18_4_k_cu_16b188e0_39454cuda3std3__45__cpo5beginE,@object
	.size		_ZN39_INTERNAL_aa633a18_4_k_cu_16b188e0_39454cuda3std3__45__cpo5beginE,(_ZN39_INTERNAL_aa633a18_4_k_cu_16b188e0_39454cuda3std3__441_GLOBAL__N__aa633a18_4_k_cu_16b188e0_39456ignoreE - _ZN39_INTERNAL_aa633a18_4_k_cu_16b188e0_39454cuda3std3__45__cpo5beginE)
_ZN39_INTERNAL_aa633a18_4_k_cu_16b188e0_39454cuda3std3__45__cpo5beginE:
	.zero		1
	.type		_ZN39_INTERNAL_aa633a18_4_k_cu_16b188e0_39454cuda3std3__441_GLOBAL__N__aa633a18_4_k_cu_16b188e0_39456ignoreE,@object
	.size		_ZN39_INTERNAL_aa633a18_4_k_cu_16b188e0_39454cuda3std3__441_GLOBAL__N__aa633a18_4_k_cu_16b188e0_39456ignoreE,(_ZN39_INTERNAL_aa633a18_4_k_cu_16b188e0_39454cute7productE - _ZN39_INTERNAL_aa633a18_4_k_cu_16b188e0_39454cuda3std3__441_GLOBAL__N__aa633a18_4_k_cu_16b188e0_39456ignoreE)
_ZN39_INTERNAL_aa633a18_4_k_cu_16b188e0_39454cuda3std3__441_GLOBAL__N__aa633a18_4_k_cu_16b188e0_39456ignoreE:
	.zero		1
	.type		_ZN39_INTERNAL_aa633a18_4_k_cu_16b188e0_39454cute7productE,@object
	.size		_ZN39_INTERNAL_aa633a18_4_k_cu_16b188e0_39454cute7productE,(_ZN39_INTERNAL_aa633a18_4_k_cu_16b188e0_39454cuda3std3__45__cpo3endE - _ZN39_INTERNAL_aa633a18_4_k_cu_16b188e0_39454cute7productE)
_ZN39_INTERNAL_aa633a18_4_k_cu_16b188e0_39454cute7productE:
	.zero		1
	.type		_ZN39_INTERNAL_aa633a18_4_k_cu_16b188e0_39454cuda3std3__45__cpo3endE,@object
	.size		_ZN39_INTERNAL_aa633a18_4_k_cu_16b188e0_39454cuda3std3__45__cpo3endE,(_ZN39_INTERNAL_aa633a18_4_k_cu_16b188e0_39454cuda3std3__419piecewise_constructE - _ZN39_INTERNAL_aa633a18_4_k_cu_16b188e0_39454cuda3std3__45__cpo3endE)
_ZN39_INTERNAL_aa633a18_4_k_cu_16b188e0_39454cuda3std3__45__cpo3endE:
	.zero		1
	.type		_ZN39_INTERNAL_aa633a18_4_k_cu_16b188e0_39454cuda3std3__419piecewise_constructE,@object
	.size		_ZN39_INTERNAL_aa633a18_4_k_cu_16b188e0_39454cuda3std3__419piecewise_constructE,(_ZN39_INTERNAL_aa633a18_4_k_cu_16b188e0_39454cuda3std3__45__cpo4cendE - _ZN39_INTERNAL_aa633a18_4_k_cu_16b188e0_39454cuda3std3__419piecewise_constructE)
_ZN39_INTERNAL_aa633a18_4_k_cu_16b188e0_39454cuda3std3__419piecewise_constructE:
	.zero		1
	.type		_ZN39_INTERNAL_aa633a18_4_k_cu_16b188e0_39454cuda3std3__45__cpo4cendE,@object
	.size		_ZN39_INTERNAL_aa633a18_4_k_cu_16b188e0_39454cuda3std3__45__cpo4cendE,(_ZN39_INTERNAL_aa633a18_4_k_cu_16b188e0_39454cuda3std6ranges3__45__cpo4swapE - _ZN39_INTERNAL_aa633a18_4_k_cu_16b188e0_39454cuda3std3__45__cpo4cendE)
_ZN39_INTERNAL_aa633a18_4_k_cu_16b188e0_39454cuda3std3__45__cpo4cendE:
	.zero		1
	.type		_ZN39_INTERNAL_aa633a18_4_k_cu_16b188e0_39454cuda3std6ranges3__45__cpo4swapE,@object
	.size		_ZN39_INTERNAL_aa633a18_4_k_cu_16b188e0_39454cuda3std6ranges3__45__cpo4swapE,(.L_7 - _ZN39_INTERNAL_aa633a18_4_k_cu_16b188e0_39454cuda3std6ranges3__45__cpo4swapE)
_ZN39_INTERNAL_aa633a18_4_k_cu_16b188e0_39454cuda3std6ranges3__45__cpo4swapE:
	.zero		1
.L_7:


//--------------------- .nv.constant0._ZN7cutlass13device_kernelINS_4conv6kernel13ConvUniversalINS1_16ConvProblemShapeILNS1_8OperatorE2ELi2EEENS1_10collective14CollectiveConvINS1_46MainloopSm90TmaGmmaWarpSpecializedImplicitGemmILS5_2ELi4ELi2EN4cute5tupleIJNSA_1CILi2EEENSC_ILi1EEESE_EEENS1_36KernelImplicitTmaWarpSpecializedSm90ELi1EEENSB_IJNSC_ILi256EEENSB_IJNSC_ILi128EEEEEENSB_IJNSC_ILi64EEEEEEEEENS_10bfloat16_tESO_NSA_8TiledMMAINSA_8MMA_AtomIJNSA_4SM904GMMA28MMA_64x128x16_F32BF16BF16_SSILNSS_5MajorE1ELSU_1ELNSS_7ScaleInE1ELSV_1EEEEEENSA_6LayoutINSB_IJSE_SE_SE_EEENSB_IJNSC_ILi0EEES10_S10_EEEEENSB_IJNSA_10UnderscoreES13_S13_EEEEENS7_6detail26Sm90ImplicitGemmTileTraitsINSA_13SM90_TMA_LOADENSA_14ComposedLayoutINSA_7SwizzleILi3ELi4ELi3EEENSA_18smem_ptr_flag_bitsILi16EEENSY_INSB_IJNSB_IJSL_NSC_ILi4EEEEEENSB_IJNSC_ILi8EEES1G_EEENSB_IJSE_S1E_EEEEEENSB_IJNSB_IJSE_NSC_ILi4096EEEEEENSB_IJSL_NSC_ILi512EEEEEENSB_IJS10_NSC_ILi16384EEEEEEEEEEEEEvEENS17_INSA_30SM90_TMA_LOAD_IM2COL_MULTICASTENS19_IS1B_S1D_NSY_INSB_IJNSB_IJSL_SD_EEES1H_S1I_EEENSB_IJS1L_S1N_NSB_IJS10_NSC_ILi8192EEEEEEEEEEEEEvEEEENS_8epilogue10collective6detail29Sm90TmaWarpSpecializedAdapterINS25_15DefaultEpilogueISO_NSB_IJlNSB_IJSE_llEEES10_EEES2A_NS24_6thread17LinearCombinationISO_Li1EffLNS2B_9ScaleType4KindE0ELNS_15FloatRoundStyleE2ESO_EENS_4gemm15EpilogueDefaultEEEEEvvEEEEvNT_6ParamsE --------------------------
	.section	.nv.constant0._ZN7cutlass13device_kernelINS_4conv6kernel13ConvUniversalINS1_16ConvProblemShapeILNS1_8OperatorE2ELi2EEENS1_10collective14CollectiveConvINS1_46MainloopSm90TmaGmmaWarpSpecializedImplicitGemmILS5_2ELi4ELi2EN4cute5tupleIJNSA_1CILi2EEENSC_ILi1EEESE_EEENS1_36KernelImplicitTmaWarpSpecializedSm90ELi1EEENSB_IJNSC_ILi256EEENSB_IJNSC_ILi128EEEEEENSB_IJNSC_ILi64EEEEEEEEENS_10bfloat16_tESO_NSA_8TiledMMAINSA_8MMA_AtomIJNSA_4SM904GMMA28MMA_64x128x16_F32BF16BF16_SSILNSS_5MajorE1ELSU_1ELNSS_7ScaleInE1ELSV_1EEEEEENSA_6LayoutINSB_IJSE_SE_SE_EEENSB_IJNSC_ILi0EEES10_S10_EEEEENSB_IJNSA_10UnderscoreES13_S13_EEEEENS7_6detail26Sm90ImplicitGemmTileTraitsINSA_13SM90_TMA_LOADENSA_14ComposedLayoutINSA_7SwizzleILi3ELi4ELi3EEENSA_18smem_ptr_flag_bitsILi16EEENSY_INSB_IJNSB_IJSL_NSC_ILi4EEEEEENSB_IJNSC_ILi8EEES1G_EEENSB_IJSE_S1E_EEEEEENSB_IJNSB_IJSE_NSC_ILi4096EEEEEENSB_IJSL_NSC_ILi512EEEEEENSB_IJS10_NSC_ILi16384EEEEEEEEEEEEEvEENS17_INSA_30SM90_TMA_LOAD_IM2COL_MULTICASTENS19_IS1B_S1D_NSY_INSB_IJNSB_IJSL_SD_EEES1H_S1I_EEENSB_IJS1L_S1N_NSB_IJS10_NSC_ILi8192EEEEEEEEEEEEEvEEEENS_8epilogue10collective6detail29Sm90TmaWarpSpecializedAdapterINS25_15DefaultEpilogueISO_NSB_IJlNSB_IJSE_llEEES10_EEES2A_NS24_6thread17LinearCombinationISO_Li1EffLNS2B_9ScaleType4KindE0ELNS_15FloatRoundStyleE2ESO_EENS_4gemm15EpilogueDefaultEEEEEvvEEEEvNT_6ParamsE,"a",@progbits
	.sectionflags	@""
	.align	4
.nv.constant0._ZN7cutlass13device_kernelINS_4conv6kernel13ConvUniversalINS1_16ConvProblemShapeILNS1_8OperatorE2ELi2EEENS1_10collective14CollectiveConvINS1_46MainloopSm90TmaGmmaWarpSpecializedImplicitGemmILS5_2ELi4ELi2EN4cute5tupleIJNSA_1CILi2EEENSC_ILi1EEESE_EEENS1_36KernelImplicitTmaWarpSpecializedSm90ELi1EEENSB_IJNSC_ILi256EEENSB_IJNSC_ILi128EEEEEENSB_IJNSC_ILi64EEEEEEEEENS_10bfloat16_tESO_NSA_8TiledMMAINSA_8MMA_AtomIJNSA_4SM904GMMA28MMA_64x128x16_F32BF16BF16_SSILNSS_5MajorE1ELSU_1ELNSS_7ScaleInE1ELSV_1EEEEEENSA_6LayoutINSB_IJSE_SE_SE_EEENSB_IJNSC_ILi0EEES10_S10_EEEEENSB_IJNSA_10UnderscoreES13_S13_EEEEENS7_6detail26Sm90ImplicitGemmTileTraitsINSA_13SM90_TMA_LOADENSA_14ComposedLayoutINSA_7SwizzleILi3ELi4ELi3EEENSA_18smem_ptr_flag_bitsILi16EEENSY_INSB_IJNSB_IJSL_NSC_ILi4EEEEEENSB_IJNSC_ILi8EEES1G_EEENSB_IJSE_S1E_EEEEEENSB_IJNSB_IJSE_NSC_ILi4096EEEEEENSB_IJSL_NSC_ILi512EEEEEENSB_IJS10_NSC_ILi16384EEEEEEEEEEEEEvEENS17_INSA_30SM90_TMA_LOAD_IM2COL_MULTICASTENS19_IS1B_S1D_NSY_INSB_IJNSB_IJSL_SD_EEES1H_S1I_EEENSB_IJS1L_S1N_NSB_IJS10_NSC_ILi8192EEEEEEEEEEEEEvEEEENS_8epilogue10collective6detail29Sm90TmaWarpSpecializedAdapterINS25_15DefaultEpilogueISO_NSB_IJlNSB_IJSE_llEEES10_EEES2A_NS24_6thread17LinearCombinationISO_Li1EffLNS2B_9ScaleType4KindE0ELNS_15FloatRoundStyleE2ESO_EENS_4gemm15EpilogueDefaultEEEEEvvEEEEvNT_6ParamsE:
	.zero		1536


//--------------------- SYMBOLS --------------------------

	.type		.nv.reservedSmem.offset0,@object
	.size		.nv.reservedSmem.offset0,0x4
